//
// Generated by NVIDIA NVVM Compiler
//
// Compiler Build ID: CL-36424714
// Cuda compilation tools, release 13.0, V13.0.88
// Based on NVVM 20.0.0
//

.version 9.0
.target sm_100
.address_size 64

	// .globl	_Z17vector_add_struct9struct_abPd

.visible .entry _Z17vector_add_struct9struct_abPd(
	.param .align 8 .b8 _Z17vector_add_struct9struct_abPd_param_0[560],
	.param .u64 .ptr .align 1 _Z17vector_add_struct9struct_abPd_param_1
)
{
	.reg .b32 	%r<8>;
	.reg .b64 	%rd<215>;
	.reg .b64 	%fd<140>;

	ld.param.u64 	%rd1, [_Z17vector_add_struct9struct_abPd_param_1];
	cvta.to.global.u64 	%rd2, %rd1;
	mov.u32 	%r1, %tid.x;
	mov.u32 	%r2, %ntid.x;
	mov.u32 	%r3, %tid.y;
	mov.u32 	%r4, %ntid.y;
	mov.u32 	%r5, %ctaid.x;
	mad.lo.s32 	%r6, %r5, %r4, %r3;
	mad.lo.s32 	%r7, %r6, %r2, %r1;
	ld.param.u64 	%rd3, [_Z17vector_add_struct9struct_abPd_param_0];
	cvta.to.global.u64 	%rd4, %rd3;
	mul.wide.u32 	%rd5, %r7, 8;
	add.s64 	%rd6, %rd4, %rd5;
	ld.global.f64 	%fd1, [%rd6];
	ld.param.u64 	%rd7, [_Z17vector_add_struct9struct_abPd_param_0+8];
	cvta.to.global.u64 	%rd8, %rd7;
	add.s64 	%rd9, %rd8, %rd5;
	ld.global.f64 	%fd2, [%rd9];
	add.f64 	%fd3, %fd1, %fd2;
	ld.param.u64 	%rd10, [_Z17vector_add_struct9struct_abPd_param_0+16];
	cvta.to.global.u64 	%rd11, %rd10;
	add.s64 	%rd12, %rd11, %rd5;
	ld.global.f64 	%fd4, [%rd12];
	add.f64 	%fd5, %fd3, %fd4;
	ld.param.u64 	%rd13, [_Z17vector_add_struct9struct_abPd_param_0+24];
	cvta.to.global.u64 	%rd14, %rd13;
	add.s64 	%rd15, %rd14, %rd5;
	ld.global.f64 	%fd6, [%rd15];
	add.f64 	%fd7, %fd5, %fd6;
	ld.param.u64 	%rd16, [_Z17vector_add_struct9struct_abPd_param_0+32];
	cvta.to.global.u64 	%rd17, %rd16;
	add.s64 	%rd18, %rd17, %rd5;
	ld.global.f64 	%fd8, [%rd18];
	add.f64 	%fd9, %fd7, %fd8;
	ld.param.u64 	%rd19, [_Z17vector_add_struct9struct_abPd_param_0+40];
	cvta.to.global.u64 	%rd20, %rd19;
	add.s64 	%rd21, %rd20, %rd5;
	ld.global.f64 	%fd10, [%rd21];
	add.f64 	%fd11, %fd9, %fd10;
	ld.param.u64 	%rd22, [_Z17vector_add_struct9struct_abPd_param_0+48];
	cvta.to.global.u64 	%rd23, %rd22;
	add.s64 	%rd24, %rd23, %rd5;
	ld.global.f64 	%fd12, [%rd24];
	add.f64 	%fd13, %fd11, %fd12;
	ld.param.u64 	%rd25, [_Z17vector_add_struct9struct_abPd_param_0+56];
	cvta.to.global.u64 	%rd26, %rd25;
	add.s64 	%rd27, %rd26, %rd5;
	ld.global.f64 	%fd14, [%rd27];
	add.f64 	%fd15, %fd13, %fd14;
	ld.param.u64 	%rd28, [_Z17vector_add_struct9struct_abPd_param_0+64];
	cvta.to.global.u64 	%rd29, %rd28;
	add.s64 	%rd30, %rd29, %rd5;
	ld.global.f64 	%fd16, [%rd30];
	add.f64 	%fd17, %fd15, %fd16;
	ld.param.u64 	%rd31, [_Z17vector_add_struct9struct_abPd_param_0+72];
	cvta.to.global.u64 	%rd32, %rd31;
	add.s64 	%rd33, %rd32, %rd5;
	ld.global.f64 	%fd18, [%rd33];
	add.f64 	%fd19, %fd17, %fd18;
	ld.param.u64 	%rd34, [_Z17vector_add_struct9struct_abPd_param_0+80];
	cvta.to.global.u64 	%rd35, %rd34;
	add.s64 	%rd36, %rd35, %rd5;
	ld.global.f64 	%fd20, [%rd36];
	add.f64 	%fd21, %fd19, %fd20;
	ld.param.u64 	%rd37, [_Z17vector_add_struct9struct_abPd_param_0+88];
	cvta.to.global.u64 	%rd38, %rd37;
	add.s64 	%rd39, %rd38, %rd5;
	ld.global.f64 	%fd22, [%rd39];
	add.f64 	%fd23, %fd21, %fd22;
	ld.param.u64 	%rd40, [_Z17vector_add_struct9struct_abPd_param_0+96];
	cvta.to.global.u64 	%rd41, %rd40;
	add.s64 	%rd42, %rd41, %rd5;
	ld.global.f64 	%fd24, [%rd42];
	add.f64 	%fd25, %fd23, %fd24;
	ld.param.u64 	%rd43, [_Z17vector_add_struct9struct_abPd_param_0+104];
	cvta.to.global.u64 	%rd44, %rd43;
	add.s64 	%rd45, %rd44, %rd5;
	ld.global.f64 	%fd26, [%rd45];
	add.f64 	%fd27, %fd25, %fd26;
	ld.param.u64 	%rd46, [_Z17vector_add_struct9struct_abPd_param_0+112];
	cvta.to.global.u64 	%rd47, %rd46;
	add.s64 	%rd48, %rd47, %rd5;
	ld.global.f64 	%fd28, [%rd48];
	add.f64 	%fd29, %fd27, %fd28;
	ld.param.u64 	%rd49, [_Z17vector_add_struct9struct_abPd_param_0+120];
	cvta.to.global.u64 	%rd50, %rd49;
	add.s64 	%rd51, %rd50, %rd5;
	ld.global.f64 	%fd30, [%rd51];
	add.f64 	%fd31, %fd29, %fd30;
	ld.param.u64 	%rd52, [_Z17vector_add_struct9struct_abPd_param_0+128];
	cvta.to.global.u64 	%rd53, %rd52;
	add.s64 	%rd54, %rd53, %rd5;
	ld.global.f64 	%fd32, [%rd54];
	add.f64 	%fd33, %fd31, %fd32;
	ld.param.u64 	%rd55, [_Z17vector_add_struct9struct_abPd_param_0+136];
	cvta.to.global.u64 	%rd56, %rd55;
	add.s64 	%rd57, %rd56, %rd5;
	ld.global.f64 	%fd34, [%rd57];
	add.f64 	%fd35, %fd33, %fd34;
	ld.param.u64 	%rd58, [_Z17vector_add_struct9struct_abPd_param_0+144];
	cvta.to.global.u64 	%rd59, %rd58;
	add.s64 	%rd60, %rd59, %rd5;
	ld.global.f64 	%fd36, [%rd60];
	add.f64 	%fd37, %fd35, %fd36;
	ld.param.u64 	%rd61, [_Z17vector_add_struct9struct_abPd_param_0+152];
	cvta.to.global.u64 	%rd62, %rd61;
	add.s64 	%rd63, %rd62, %rd5;
	ld.global.f64 	%fd38, [%rd63];
	add.f64 	%fd39, %fd37, %fd38;
	ld.param.u64 	%rd64, [_Z17vector_add_struct9struct_abPd_param_0+160];
	cvta.to.global.u64 	%rd65, %rd64;
	add.s64 	%rd66, %rd65, %rd5;
	ld.global.f64 	%fd40, [%rd66];
	add.f64 	%fd41, %fd39, %fd40;
	ld.param.u64 	%rd67, [_Z17vector_add_struct9struct_abPd_param_0+168];
	cvta.to.global.u64 	%rd68, %rd67;
	add.s64 	%rd69, %rd68, %rd5;
	ld.global.f64 	%fd42, [%rd69];
	add.f64 	%fd43, %fd41, %fd42;
	ld.param.u64 	%rd70, [_Z17vector_add_struct9struct_abPd_param_0+176];
	cvta.to.global.u64 	%rd71, %rd70;
	add.s64 	%rd72, %rd71, %rd5;
	ld.global.f64 	%fd44, [%rd72];
	add.f64 	%fd45, %fd43, %fd44;
	ld.param.u64 	%rd73, [_Z17vector_add_struct9struct_abPd_param_0+184];
	cvta.to.global.u64 	%rd74, %rd73;
	add.s64 	%rd75, %rd74, %rd5;
	ld.global.f64 	%fd46, [%rd75];
	add.f64 	%fd47, %fd45, %fd46;
	ld.param.u64 	%rd76, [_Z17vector_add_struct9struct_abPd_param_0+192];
	cvta.to.global.u64 	%rd77, %rd76;
	add.s64 	%rd78, %rd77, %rd5;
	ld.global.f64 	%fd48, [%rd78];
	add.f64 	%fd49, %fd47, %fd48;
	ld.param.u64 	%rd79, [_Z17vector_add_struct9struct_abPd_param_0+200];
	cvta.to.global.u64 	%rd80, %rd79;
	add.s64 	%rd81, %rd80, %rd5;
	ld.global.f64 	%fd50, [%rd81];
	add.f64 	%fd51, %fd49, %fd50;
	ld.param.u64 	%rd82, [_Z17vector_add_struct9struct_abPd_param_0+208];
	cvta.to.global.u64 	%rd83, %rd82;
	add.s64 	%rd84, %rd83, %rd5;
	ld.global.f64 	%fd52, [%rd84];
	add.f64 	%fd53, %fd51, %fd52;
	ld.param.u64 	%rd85, [_Z17vector_add_struct9struct_abPd_param_0+216];
	cvta.to.global.u64 	%rd86, %rd85;
	add.s64 	%rd87, %rd86, %rd5;
	ld.global.f64 	%fd54, [%rd87];
	add.f64 	%fd55, %fd53, %fd54;
	ld.param.u64 	%rd88, [_Z17vector_add_struct9struct_abPd_param_0+224];
	cvta.to.global.u64 	%rd89, %rd88;
	add.s64 	%rd90, %rd89, %rd5;
	ld.global.f64 	%fd56, [%rd90];
	add.f64 	%fd57, %fd55, %fd56;
	ld.param.u64 	%rd91, [_Z17vector_add_struct9struct_abPd_param_0+232];
	cvta.to.global.u64 	%rd92, %rd91;
	add.s64 	%rd93, %rd92, %rd5;
	ld.global.f64 	%fd58, [%rd93];
	add.f64 	%fd59, %fd57, %fd58;
	ld.param.u64 	%rd94, [_Z17vector_add_struct9struct_abPd_param_0+240];
	cvta.to.global.u64 	%rd95, %rd94;
	add.s64 	%rd96, %rd95, %rd5;
	ld.global.f64 	%fd60, [%rd96];
	add.f64 	%fd61, %fd59, %fd60;
	ld.param.u64 	%rd97, [_Z17vector_add_struct9struct_abPd_param_0+248];
	cvta.to.global.u64 	%rd98, %rd97;
	add.s64 	%rd99, %rd98, %rd5;
	ld.global.f64 	%fd62, [%rd99];
	add.f64 	%fd63, %fd61, %fd62;
	ld.param.u64 	%rd100, [_Z17vector_add_struct9struct_abPd_param_0+256];
	cvta.to.global.u64 	%rd101, %rd100;
	add.s64 	%rd102, %rd101, %rd5;
	ld.global.f64 	%fd64, [%rd102];
	add.f64 	%fd65, %fd63, %fd64;
	ld.param.u64 	%rd103, [_Z17vector_add_struct9struct_abPd_param_0+264];
	cvta.to.global.u64 	%rd104, %rd103;
	add.s64 	%rd105, %rd104, %rd5;
	ld.global.f64 	%fd66, [%rd105];
	add.f64 	%fd67, %fd65, %fd66;
	ld.param.u64 	%rd106, [_Z17vector_add_struct9struct_abPd_param_0+272];
	cvta.to.global.u64 	%rd107, %rd106;
	add.s64 	%rd108, %rd107, %rd5;
	ld.global.f64 	%fd68, [%rd108];
	add.f64 	%fd69, %fd67, %fd68;
	ld.param.u64 	%rd109, [_Z17vector_add_struct9struct_abPd_param_0+280];
	cvta.to.global.u64 	%rd110, %rd109;
	add.s64 	%rd111, %rd110, %rd5;
	ld.global.f64 	%fd70, [%rd111];
	add.f64 	%fd71, %fd69, %fd70;
	ld.param.u64 	%rd112, [_Z17vector_add_struct9struct_abPd_param_0+288];
	cvta.to.global.u64 	%rd113, %rd112;
	add.s64 	%rd114, %rd113, %rd5;
	ld.global.f64 	%fd72, [%rd114];
	add.f64 	%fd73, %fd71, %fd72;
	ld.param.u64 	%rd115, [_Z17vector_add_struct9struct_abPd_param_0+296];
	cvta.to.global.u64 	%rd116, %rd115;
	add.s64 	%rd117, %rd116, %rd5;
	ld.global.f64 	%fd74, [%rd117];
	add.f64 	%fd75, %fd73, %fd74;
	ld.param.u64 	%rd118, [_Z17vector_add_struct9struct_abPd_param_0+304];
	cvta.to.global.u64 	%rd119, %rd118;
	add.s64 	%rd120, %rd119, %rd5;
	ld.global.f64 	%fd76, [%rd120];
	add.f64 	%fd77, %fd75, %fd76;
	ld.param.u64 	%rd121, [_Z17vector_add_struct9struct_abPd_param_0+312];
	cvta.to.global.u64 	%rd122, %rd121;
	add.s64 	%rd123, %rd122, %rd5;
	ld.global.f64 	%fd78, [%rd123];
	add.f64 	%fd79, %fd77, %fd78;
	ld.param.u64 	%rd124, [_Z17vector_add_struct9struct_abPd_param_0+320];
	cvta.to.global.u64 	%rd125, %rd124;
	add.s64 	%rd126, %rd125, %rd5;
	ld.global.f64 	%fd80, [%rd126];
	add.f64 	%fd81, %fd79, %fd80;
	ld.param.u64 	%rd127, [_Z17vector_add_struct9struct_abPd_param_0+328];
	cvta.to.global.u64 	%rd128, %rd127;
	add.s64 	%rd129, %rd128, %rd5;
	ld.global.f64 	%fd82, [%rd129];
	add.f64 	%fd83, %fd81, %fd82;
	ld.param.u64 	%rd130, [_Z17vector_add_struct9struct_abPd_param_0+336];
	cvta.to.global.u64 	%rd131, %rd130;
	add.s64 	%rd132, %rd131, %rd5;
	ld.global.f64 	%fd84, [%rd132];
	add.f64 	%fd85, %fd83, %fd84;
	ld.param.u64 	%rd133, [_Z17vector_add_struct9struct_abPd_param_0+344];
	cvta.to.global.u64 	%rd134, %rd133;
	add.s64 	%rd135, %rd134, %rd5;
	ld.global.f64 	%fd86, [%rd135];
	add.f64 	%fd87, %fd85, %fd86;
	ld.param.u64 	%rd136, [_Z17vector_add_struct9struct_abPd_param_0+352];
	cvta.to.global.u64 	%rd137, %rd136;
	add.s64 	%rd138, %rd137, %rd5;
	ld.global.f64 	%fd88, [%rd138];
	add.f64 	%fd89, %fd87, %fd88;
	ld.param.u64 	%rd139, [_Z17vector_add_struct9struct_abPd_param_0+360];
	cvta.to.global.u64 	%rd140, %rd139;
	add.s64 	%rd141, %rd140, %rd5;
	ld.global.f64 	%fd90, [%rd141];
	add.f64 	%fd91, %fd89, %fd90;
	ld.param.u64 	%rd142, [_Z17vector_add_struct9struct_abPd_param_0+368];
	cvta.to.global.u64 	%rd143, %rd142;
	add.s64 	%rd144, %rd143, %rd5;
	ld.global.f64 	%fd92, [%rd144];
	add.f64 	%fd93, %fd91, %fd92;
	ld.param.u64 	%rd145, [_Z17vector_add_struct9struct_abPd_param_0+376];
	cvta.to.global.u64 	%rd146, %rd145;
	add.s64 	%rd147, %rd146, %rd5;
	ld.global.f64 	%fd94, [%rd147];
	add.f64 	%fd95, %fd93, %fd94;
	ld.param.u64 	%rd148, [_Z17vector_add_struct9struct_abPd_param_0+384];
	cvta.to.global.u64 	%rd149, %rd148;
	add.s64 	%rd150, %rd149, %rd5;
	ld.global.f64 	%fd96, [%rd150];
	add.f64 	%fd97, %fd95, %fd96;
	ld.param.u64 	%rd151, [_Z17vector_add_struct9struct_abPd_param_0+392];
	cvta.to.global.u64 	%rd152, %rd151;
	add.s64 	%rd153, %rd152, %rd5;
	ld.global.f64 	%fd98, [%rd153];
	add.f64 	%fd99, %fd97, %fd98;
	ld.param.u64 	%rd154, [_Z17vector_add_struct9struct_abPd_param_0+400];
	cvta.to.global.u64 	%rd155, %rd154;
	add.s64 	%rd156, %rd155, %rd5;
	ld.global.f64 	%fd100, [%rd156];
	add.f64 	%fd101, %fd99, %fd100;
	ld.param.u64 	%rd157, [_Z17vector_add_struct9struct_abPd_param_0+408];
	cvta.to.global.u64 	%rd158, %rd157;
	add.s64 	%rd159, %rd158, %rd5;
	ld.global.f64 	%fd102, [%rd159];
	add.f64 	%fd103, %fd101, %fd102;
	ld.param.u64 	%rd160, [_Z17vector_add_struct9struct_abPd_param_0+416];
	cvta.to.global.u64 	%rd161, %rd160;
	add.s64 	%rd162, %rd161, %rd5;
	ld.global.f64 	%fd104, [%rd162];
	add.f64 	%fd105, %fd103, %fd104;
	ld.param.u64 	%rd163, [_Z17vector_add_struct9struct_abPd_param_0+424];
	cvta.to.global.u64 	%rd164, %rd163;
	add.s64 	%rd165, %rd164, %rd5;
	ld.global.f64 	%fd106, [%rd165];
	add.f64 	%fd107, %fd105, %fd106;
	ld.param.u64 	%rd166, [_Z17vector_add_struct9struct_abPd_param_0+432];
	cvta.to.global.u64 	%rd167, %rd166;
	add.s64 	%rd168, %rd167, %rd5;
	ld.global.f64 	%fd108, [%rd168];
	add.f64 	%fd109, %fd107, %fd108;
	ld.param.u64 	%rd169, [_Z17vector_add_struct9struct_abPd_param_0+440];
	cvta.to.global.u64 	%rd170, %rd169;
	add.s64 	%rd171, %rd170, %rd5;
	ld.global.f64 	%fd110, [%rd171];
	add.f64 	%fd111, %fd109, %fd110;
	ld.param.u64 	%rd172, [_Z17vector_add_struct9struct_abPd_param_0+448];
	cvta.to.global.u64 	%rd173, %rd172;
	add.s64 	%rd174, %rd173, %rd5;
	ld.global.f64 	%fd112, [%rd174];
	add.f64 	%fd113, %fd111, %fd112;
	ld.param.u64 	%rd175, [_Z17vector_add_struct9struct_abPd_param_0+456];
	cvta.to.global.u64 	%rd176, %rd175;
	add.s64 	%rd177, %rd176, %rd5;
	ld.global.f64 	%fd114, [%rd177];
	add.f64 	%fd115, %fd113, %fd114;
	ld.param.u64 	%rd178, [_Z17vector_add_struct9struct_abPd_param_0+464];
	cvta.to.global.u64 	%rd179, %rd178;
	add.s64 	%rd180, %rd179, %rd5;
	ld.global.f64 	%fd116, [%rd180];
	add.f64 	%fd117, %fd115, %fd116;
	ld.param.u64 	%rd181, [_Z17vector_add_struct9struct_abPd_param_0+472];
	cvta.to.global.u64 	%rd182, %rd181;
	add.s64 	%rd183, %rd182, %rd5;
	ld.global.f64 	%fd118, [%rd183];
	add.f64 	%fd119, %fd117, %fd118;
	ld.param.u64 	%rd184, [_Z17vector_add_struct9struct_abPd_param_0+480];
	cvta.to.global.u64 	%rd185, %rd184;
	add.s64 	%rd186, %rd185, %rd5;
	ld.global.f64 	%fd120, [%rd186];
	add.f64 	%fd121, %fd119, %fd120;
	ld.param.u64 	%rd187, [_Z17vector_add_struct9struct_abPd_param_0+488];
	cvta.to.global.u64 	%rd188, %rd187;
	add.s64 	%rd189, %rd188, %rd5;
	ld.global.f64 	%fd122, [%rd189];
	add.f64 	%fd123, %fd121, %fd122;
	ld.param.u64 	%rd190, [_Z17vector_add_struct9struct_abPd_param_0+496];
	cvta.to.global.u64 	%rd191, %rd190;
	add.s64 	%rd192, %rd191, %rd5;
	ld.global.f64 	%fd124, [%rd192];
	add.f64 	%fd125, %fd123, %fd124;
	ld.param.u64 	%rd193, [_Z17vector_add_struct9struct_abPd_param_0+504];
	cvta.to.global.u64 	%rd194, %rd193;
	add.s64 	%rd195, %rd194, %rd5;
	ld.global.f64 	%fd126, [%rd195];
	add.f64 	%fd127, %fd125, %fd126;
	ld.param.u64 	%rd196, [_Z17vector_add_struct9struct_abPd_param_0+512];
	cvta.to.global.u64 	%rd197, %rd196;
	add.s64 	%rd198, %rd197, %rd5;
	ld.global.f64 	%fd128, [%rd198];
	add.f64 	%fd129, %fd127, %fd128;
	ld.param.u64 	%rd199, [_Z17vector_add_struct9struct_abPd_param_0+520];
	cvta.to.global.u64 	%rd200, %rd199;
	add.s64 	%rd201, %rd200, %rd5;
	ld.global.f64 	%fd130, [%rd201];
	add.f64 	%fd131, %fd129, %fd130;
	ld.param.u64 	%rd202, [_Z17vector_add_struct9struct_abPd_param_0+528];
	cvta.to.global.u64 	%rd203, %rd202;
	add.s64 	%rd204, %rd203, %rd5;
	ld.global.f64 	%fd132, [%rd204];
	add.f64 	%fd133, %fd131, %fd132;
	ld.param.u64 	%rd205, [_Z17vector_add_struct9struct_abPd_param_0+536];
	cvta.to.global.u64 	%rd206, %rd205;
	add.s64 	%rd207, %rd206, %rd5;
	ld.global.f64 	%fd134, [%rd207];
	add.f64 	%fd135, %fd133, %fd134;
	ld.param.u64 	%rd208, [_Z17vector_add_struct9struct_abPd_param_0+544];
	cvta.to.global.u64 	%rd209, %rd208;
	add.s64 	%rd210, %rd209, %rd5;
	ld.global.f64 	%fd136, [%rd210];
	add.f64 	%fd137, %fd135, %fd136;
	ld.param.u64 	%rd211, [_Z17vector_add_struct9struct_abPd_param_0+552];
	cvta.to.global.u64 	%rd212, %rd211;
	add.s64 	%rd213, %rd212, %rd5;
	ld.global.f64 	%fd138, [%rd213];
	add.f64 	%fd139, %fd137, %fd138;
	add.s64 	%rd214, %rd2, %rd5;
	st.global.f64 	[%rd214], %fd139;
	ret;

}
	// .globl	_Z12vector_add70PdS_S_S_S_S_S_S_S_S_S_S_S_S_S_S_S_S_S_S_S_S_S_S_S_S_S_S_S_S_S_S_S_S_S_S_S_S_S_S_S_S_S_S_S_S_S_S_S_S_S_S_S_S_S_S_S_S_S_S_S_S_S_S_S_S_S_S_S_S_S_
.visible .entry _Z12vector_add70PdS_S_S_S_S_S_S_S_S_S_S_S_S_S_S_S_S_S_S_S_S_S_S_S_S_S_S_S_S_S_S_S_S_S_S_S_S_S_S_S_S_S_S_S_S_S_S_S_S_S_S_S_S_S_S_S_S_S_S_S_S_S_S_S_S_S_S_S_S_S_(
	.param .u64 .ptr .align 1 _Z12vector_add70PdS_S_S_S_S_S_S_S_S_S_S_S_S_S_S_S_S_S_S_S_S_S_S_S_S_S_S_S_S_S_S_S_S_S_S_S_S_S_S_S_S_S_S_S_S_S_S_S_S_S_S_S_S_S_S_S_S_S_S_S_S_S_S_S_S_S_S_S_S_S__param_0,
	.param .u64 .ptr .align 1 _Z12vector_add70PdS_S_S_S_S_S_S_S_S_S_S_S_S_S_S_S_S_S_S_S_S_S_S_S_S_S_S_S_S_S_S_S_S_S_S_S_S_S_S_S_S_S_S_S_S_S_S_S_S_S_S_S_S_S_S_S_S_S_S_S_S_S_S_S_S_S_S_S_S_S__param_1,
	.param .u64 .ptr .align 1 _Z12vector_add70PdS_S_S_S_S_S_S_S_S_S_S_S_S_S_S_S_S_S_S_S_S_S_S_S_S_S_S_S_S_S_S_S_S_S_S_S_S_S_S_S_S_S_S_S_S_S_S_S_S_S_S_S_S_S_S_S_S_S_S_S_S_S_S_S_S_S_S_S_S_S__param_2,
	.param .u64 .ptr .align 1 _Z12vector_add70PdS_S_S_S_S_S_S_S_S_S_S_S_S_S_S_S_S_S_S_S_S_S_S_S_S_S_S_S_S_S_S_S_S_S_S_S_S_S_S_S_S_S_S_S_S_S_S_S_S_S_S_S_S_S_S_S_S_S_S_S_S_S_S_S_S_S_S_S_S_S__param_3,
	.param .u64 .ptr .align 1 _Z12vector_add70PdS_S_S_S_S_S_S_S_S_S_S_S_S_S_S_S_S_S_S_S_S_S_S_S_S_S_S_S_S_S_S_S_S_S_S_S_S_S_S_S_S_S_S_S_S_S_S_S_S_S_S_S_S_S_S_S_S_S_S_S_S_S_S_S_S_S_S_S_S_S__param_4,
	.param .u64 .ptr .align 1 _Z12vector_add70PdS_S_S_S_S_S_S_S_S_S_S_S_S_S_S_S_S_S_S_S_S_S_S_S_S_S_S_S_S_S_S_S_S_S_S_S_S_S_S_S_S_S_S_S_S_S_S_S_S_S_S_S_S_S_S_S_S_S_S_S_S_S_S_S_S_S_S_S_S_S__param_5,
	.param .u64 .ptr .align 1 _Z12vector_add70PdS_S_S_S_S_S_S_S_S_S_S_S_S_S_S_S_S_S_S_S_S_S_S_S_S_S_S_S_S_S_S_S_S_S_S_S_S_S_S_S_S_S_S_S_S_S_S_S_S_S_S_S_S_S_S_S_S_S_S_S_S_S_S_S_S_S_S_S_S_S__param_6,
	.param .u64 .ptr .align 1 _Z12vector_add70PdS_S_S_S_S_S_S_S_S_S_S_S_S_S_S_S_S_S_S_S_S_S_S_S_S_S_S_S_S_S_S_S_S_S_S_S_S_S_S_S_S_S_S_S_S_S_S_S_S_S_S_S_S_S_S_S_S_S_S_S_S_S_S_S_S_S_S_S_S_S__param_7,
	.param .u64 .ptr .align 1 _Z12vector_add70PdS_S_S_S_S_S_S_S_S_S_S_S_S_S_S_S_S_S_S_S_S_S_S_S_S_S_S_S_S_S_S_S_S_S_S_S_S_S_S_S_S_S_S_S_S_S_S_S_S_S_S_S_S_S_S_S_S_S_S_S_S_S_S_S_S_S_S_S_S_S__param_8,
	.param .u64 .ptr .align 1 _Z12vector_add70PdS_S_S_S_S_S_S_S_S_S_S_S_S_S_S_S_S_S_S_S_S_S_S_S_S_S_S_S_S_S_S_S_S_S_S_S_S_S_S_S_S_S_S_S_S_S_S_S_S_S_S_S_S_S_S_S_S_S_S_S_S_S_S_S_S_S_S_S_S_S__param_9,
	.param .u64 .ptr .align 1 _Z12vector_add70PdS_S_S_S_S_S_S_S_S_S_S_S_S_S_S_S_S_S_S_S_S_S_S_S_S_S_S_S_S_S_S_S_S_S_S_S_S_S_S_S_S_S_S_S_S_S_S_S_S_S_S_S_S_S_S_S_S_S_S_S_S_S_S_S_S_S_S_S_S_S__param_10,
	.param .u64 .ptr .align 1 _Z12vector_add70PdS_S_S_S_S_S_S_S_S_S_S_S_S_S_S_S_S_S_S_S_S_S_S_S_S_S_S_S_S_S_S_S_S_S_S_S_S_S_S_S_S_S_S_S_S_S_S_S_S_S_S_S_S_S_S_S_S_S_S_S_S_S_S_S_S_S_S_S_S_S__param_11,
	.param .u64 .ptr .align 1 _Z12vector_add70PdS_S_S_S_S_S_S_S_S_S_S_S_S_S_S_S_S_S_S_S_S_S_S_S_S_S_S_S_S_S_S_S_S_S_S_S_S_S_S_S_S_S_S_S_S_S_S_S_S_S_S_S_S_S_S_S_S_S_S_S_S_S_S_S_S_S_S_S_S_S__param_12,
	.param .u64 .ptr .align 1 _Z12vector_add70PdS_S_S_S_S_S_S_S_S_S_S_S_S_S_S_S_S_S_S_S_S_S_S_S_S_S_S_S_S_S_S_S_S_S_S_S_S_S_S_S_S_S_S_S_S_S_S_S_S_S_S_S_S_S_S_S_S_S_S_S_S_S_S_S_S_S_S_S_S_S__param_13,
	.param .u64 .ptr .align 1 _Z12vector_add70PdS_S_S_S_S_S_S_S_S_S_S_S_S_S_S_S_S_S_S_S_S_S_S_S_S_S_S_S_S_S_S_S_S_S_S_S_S_S_S_S_S_S_S_S_S_S_S_S_S_S_S_S_S_S_S_S_S_S_S_S_S_S_S_S_S_S_S_S_S_S__param_14,
	.param .u64 .ptr .align 1 _Z12vector_add70PdS_S_S_S_S_S_S_S_S_S_S_S_S_S_S_S_S_S_S_S_S_S_S_S_S_S_S_S_S_S_S_S_S_S_S_S_S_S_S_S_S_S_S_S_S_S_S_S_S_S_S_S_S_S_S_S_S_S_S_S_S_S_S_S_S_S_S_S_S_S__param_15,
	.param .u64 .ptr .align 1 _Z12vector_add70PdS_S_S_S_S_S_S_S_S_S_S_S_S_S_S_S_S_S_S_S_S_S_S_S_S_S_S_S_S_S_S_S_S_S_S_S_S_S_S_S_S_S_S_S_S_S_S_S_S_S_S_S_S_S_S_S_S_S_S_S_S_S_S_S_S_S_S_S_S_S__param_16,
	.param .u64 .ptr .align 1 _Z12vector_add70PdS_S_S_S_S_S_S_S_S_S_S_S_S_S_S_S_S_S_S_S_S_S_S_S_S_S_S_S_S_S_S_S_S_S_S_S_S_S_S_S_S_S_S_S_S_S_S_S_S_S_S_S_S_S_S_S_S_S_S_S_S_S_S_S_S_S_S_S_S_S__param_17,
	.param .u64 .ptr .align 1 _Z12vector_add70PdS_S_S_S_S_S_S_S_S_S_S_S_S_S_S_S_S_S_S_S_S_S_S_S_S_S_S_S_S_S_S_S_S_S_S_S_S_S_S_S_S_S_S_S_S_S_S_S_S_S_S_S_S_S_S_S_S_S_S_S_S_S_S_S_S_S_S_S_S_S__param_18,
	.param .u64 .ptr .align 1 _Z12vector_add70PdS_S_S_S_S_S_S_S_S_S_S_S_S_S_S_S_S_S_S_S_S_S_S_S_S_S_S_S_S_S_S_S_S_S_S_S_S_S_S_S_S_S_S_S_S_S_S_S_S_S_S_S_S_S_S_S_S_S_S_S_S_S_S_S_S_S_S_S_S_S__param_19,
	.param .u64 .ptr .align 1 _Z12vector_add70PdS_S_S_S_S_S_S_S_S_S_S_S_S_S_S_S_S_S_S_S_S_S_S_S_S_S_S_S_S_S_S_S_S_S_S_S_S_S_S_S_S_S_S_S_S_S_S_S_S_S_S_S_S_S_S_S_S_S_S_S_S_S_S_S_S_S_S_S_S_S__param_20,
	.param .u64 .ptr .align 1 _Z12vector_add70PdS_S_S_S_S_S_S_S_S_S_S_S_S_S_S_S_S_S_S_S_S_S_S_S_S_S_S_S_S_S_S_S_S_S_S_S_S_S_S_S_S_S_S_S_S_S_S_S_S_S_S_S_S_S_S_S_S_S_S_S_S_S_S_S_S_S_S_S_S_S__param_21,
	.param .u64 .ptr .align 1 _Z12vector_add70PdS_S_S_S_S_S_S_S_S_S_S_S_S_S_S_S_S_S_S_S_S_S_S_S_S_S_S_S_S_S_S_S_S_S_S_S_S_S_S_S_S_S_S_S_S_S_S_S_S_S_S_S_S_S_S_S_S_S_S_S_S_S_S_S_S_S_S_S_S_S__param_22,
	.param .u64 .ptr .align 1 _Z12vector_add70PdS_S_S_S_S_S_S_S_S_S_S_S_S_S_S_S_S_S_S_S_S_S_S_S_S_S_S_S_S_S_S_S_S_S_S_S_S_S_S_S_S_S_S_S_S_S_S_S_S_S_S_S_S_S_S_S_S_S_S_S_S_S_S_S_S_S_S_S_S_S__param_23,
	.param .u64 .ptr .align 1 _Z12vector_add70PdS_S_S_S_S_S_S_S_S_S_S_S_S_S_S_S_S_S_S_S_S_S_S_S_S_S_S_S_S_S_S_S_S_S_S_S_S_S_S_S_S_S_S_S_S_S_S_S_S_S_S_S_S_S_S_S_S_S_S_S_S_S_S_S_S_S_S_S_S_S__param_24,
	.param .u64 .ptr .align 1 _Z12vector_add70PdS_S_S_S_S_S_S_S_S_S_S_S_S_S_S_S_S_S_S_S_S_S_S_S_S_S_S_S_S_S_S_S_S_S_S_S_S_S_S_S_S_S_S_S_S_S_S_S_S_S_S_S_S_S_S_S_S_S_S_S_S_S_S_S_S_S_S_S_S_S__param_25,
	.param .u64 .ptr .align 1 _Z12vector_add70PdS_S_S_S_S_S_S_S_S_S_S_S_S_S_S_S_S_S_S_S_S_S_S_S_S_S_S_S_S_S_S_S_S_S_S_S_S_S_S_S_S_S_S_S_S_S_S_S_S_S_S_S_S_S_S_S_S_S_S_S_S_S_S_S_S_S_S_S_S_S__param_26,
	.param .u64 .ptr .align 1 _Z12vector_add70PdS_S_S_S_S_S_S_S_S_S_S_S_S_S_S_S_S_S_S_S_S_S_S_S_S_S_S_S_S_S_S_S_S_S_S_S_S_S_S_S_S_S_S_S_S_S_S_S_S_S_S_S_S_S_S_S_S_S_S_S_S_S_S_S_S_S_S_S_S_S__param_27,
	.param .u64 .ptr .align 1 _Z12vector_add70PdS_S_S_S_S_S_S_S_S_S_S_S_S_S_S_S_S_S_S_S_S_S_S_S_S_S_S_S_S_S_S_S_S_S_S_S_S_S_S_S_S_S_S_S_S_S_S_S_S_S_S_S_S_S_S_S_S_S_S_S_S_S_S_S_S_S_S_S_S_S__param_28,
	.param .u64 .ptr .align 1 _Z12vector_add70PdS_S_S_S_S_S_S_S_S_S_S_S_S_S_S_S_S_S_S_S_S_S_S_S_S_S_S_S_S_S_S_S_S_S_S_S_S_S_S_S_S_S_S_S_S_S_S_S_S_S_S_S_S_S_S_S_S_S_S_S_S_S_S_S_S_S_S_S_S_S__param_29,
	.param .u64 .ptr .align 1 _Z12vector_add70PdS_S_S_S_S_S_S_S_S_S_S_S_S_S_S_S_S_S_S_S_S_S_S_S_S_S_S_S_S_S_S_S_S_S_S_S_S_S_S_S_S_S_S_S_S_S_S_S_S_S_S_S_S_S_S_S_S_S_S_S_S_S_S_S_S_S_S_S_S_S__param_30,
	.param .u64 .ptr .align 1 _Z12vector_add70PdS_S_S_S_S_S_S_S_S_S_S_S_S_S_S_S_S_S_S_S_S_S_S_S_S_S_S_S_S_S_S_S_S_S_S_S_S_S_S_S_S_S_S_S_S_S_S_S_S_S_S_S_S_S_S_S_S_S_S_S_S_S_S_S_S_S_S_S_S_S__param_31,
	.param .u64 .ptr .align 1 _Z12vector_add70PdS_S_S_S_S_S_S_S_S_S_S_S_S_S_S_S_S_S_S_S_S_S_S_S_S_S_S_S_S_S_S_S_S_S_S_S_S_S_S_S_S_S_S_S_S_S_S_S_S_S_S_S_S_S_S_S_S_S_S_S_S_S_S_S_S_S_S_S_S_S__param_32,
	.param .u64 .ptr .align 1 _Z12vector_add70PdS_S_S_S_S_S_S_S_S_S_S_S_S_S_S_S_S_S_S_S_S_S_S_S_S_S_S_S_S_S_S_S_S_S_S_S_S_S_S_S_S_S_S_S_S_S_S_S_S_S_S_S_S_S_S_S_S_S_S_S_S_S_S_S_S_S_S_S_S_S__param_33,
	.param .u64 .ptr .align 1 _Z12vector_add70PdS_S_S_S_S_S_S_S_S_S_S_S_S_S_S_S_S_S_S_S_S_S_S_S_S_S_S_S_S_S_S_S_S_S_S_S_S_S_S_S_S_S_S_S_S_S_S_S_S_S_S_S_S_S_S_S_S_S_S_S_S_S_S_S_S_S_S_S_S_S__param_34,
	.param .u64 .ptr .align 1 _Z12vector_add70PdS_S_S_S_S_S_S_S_S_S_S_S_S_S_S_S_S_S_S_S_S_S_S_S_S_S_S_S_S_S_S_S_S_S_S_S_S_S_S_S_S_S_S_S_S_S_S_S_S_S_S_S_S_S_S_S_S_S_S_S_S_S_S_S_S_S_S_S_S_S__param_35,
	.param .u64 .ptr .align 1 _Z12vector_add70PdS_S_S_S_S_S_S_S_S_S_S_S_S_S_S_S_S_S_S_S_S_S_S_S_S_S_S_S_S_S_S_S_S_S_S_S_S_S_S_S_S_S_S_S_S_S_S_S_S_S_S_S_S_S_S_S_S_S_S_S_S_S_S_S_S_S_S_S_S_S__param_36,
	.param .u64 .ptr .align 1 _Z12vector_add70PdS_S_S_S_S_S_S_S_S_S_S_S_S_S_S_S_S_S_S_S_S_S_S_S_S_S_S_S_S_S_S_S_S_S_S_S_S_S_S_S_S_S_S_S_S_S_S_S_S_S_S_S_S_S_S_S_S_S_S_S_S_S_S_S_S_S_S_S_S_S__param_37,
	.param .u64 .ptr .align 1 _Z12vector_add70PdS_S_S_S_S_S_S_S_S_S_S_S_S_S_S_S_S_S_S_S_S_S_S_S_S_S_S_S_S_S_S_S_S_S_S_S_S_S_S_S_S_S_S_S_S_S_S_S_S_S_S_S_S_S_S_S_S_S_S_S_S_S_S_S_S_S_S_S_S_S__param_38,
	.param .u64 .ptr .align 1 _Z12vector_add70PdS_S_S_S_S_S_S_S_S_S_S_S_S_S_S_S_S_S_S_S_S_S_S_S_S_S_S_S_S_S_S_S_S_S_S_S_S_S_S_S_S_S_S_S_S_S_S_S_S_S_S_S_S_S_S_S_S_S_S_S_S_S_S_S_S_S_S_S_S_S__param_39,
	.param .u64 .ptr .align 1 _Z12vector_add70PdS_S_S_S_S_S_S_S_S_S_S_S_S_S_S_S_S_S_S_S_S_S_S_S_S_S_S_S_S_S_S_S_S_S_S_S_S_S_S_S_S_S_S_S_S_S_S_S_S_S_S_S_S_S_S_S_S_S_S_S_S_S_S_S_S_S_S_S_S_S__param_40,
	.param .u64 .ptr .align 1 _Z12vector_add70PdS_S_S_S_S_S_S_S_S_S_S_S_S_S_S_S_S_S_S_S_S_S_S_S_S_S_S_S_S_S_S_S_S_S_S_S_S_S_S_S_S_S_S_S_S_S_S_S_S_S_S_S_S_S_S_S_S_S_S_S_S_S_S_S_S_S_S_S_S_S__param_41,
	.param .u64 .ptr .align 1 _Z12vector_add70PdS_S_S_S_S_S_S_S_S_S_S_S_S_S_S_S_S_S_S_S_S_S_S_S_S_S_S_S_S_S_S_S_S_S_S_S_S_S_S_S_S_S_S_S_S_S_S_S_S_S_S_S_S_S_S_S_S_S_S_S_S_S_S_S_S_S_S_S_S_S__param_42,
	.param .u64 .ptr .align 1 _Z12vector_add70PdS_S_S_S_S_S_S_S_S_S_S_S_S_S_S_S_S_S_S_S_S_S_S_S_S_S_S_S_S_S_S_S_S_S_S_S_S_S_S_S_S_S_S_S_S_S_S_S_S_S_S_S_S_S_S_S_S_S_S_S_S_S_S_S_S_S_S_S_S_S__param_43,
	.param .u64 .ptr .align 1 _Z12vector_add70PdS_S_S_S_S_S_S_S_S_S_S_S_S_S_S_S_S_S_S_S_S_S_S_S_S_S_S_S_S_S_S_S_S_S_S_S_S_S_S_S_S_S_S_S_S_S_S_S_S_S_S_S_S_S_S_S_S_S_S_S_S_S_S_S_S_S_S_S_S_S__param_44,
	.param .u64 .ptr .align 1 _Z12vector_add70PdS_S_S_S_S_S_S_S_S_S_S_S_S_S_S_S_S_S_S_S_S_S_S_S_S_S_S_S_S_S_S_S_S_S_S_S_S_S_S_S_S_S_S_S_S_S_S_S_S_S_S_S_S_S_S_S_S_S_S_S_S_S_S_S_S_S_S_S_S_S__param_45,
	.param .u64 .ptr .align 1 _Z12vector_add70PdS_S_S_S_S_S_S_S_S_S_S_S_S_S_S_S_S_S_S_S_S_S_S_S_S_S_S_S_S_S_S_S_S_S_S_S_S_S_S_S_S_S_S_S_S_S_S_S_S_S_S_S_S_S_S_S_S_S_S_S_S_S_S_S_S_S_S_S_S_S__param_46,
	.param .u64 .ptr .align 1 _Z12vector_add70PdS_S_S_S_S_S_S_S_S_S_S_S_S_S_S_S_S_S_S_S_S_S_S_S_S_S_S_S_S_S_S_S_S_S_S_S_S_S_S_S_S_S_S_S_S_S_S_S_S_S_S_S_S_S_S_S_S_S_S_S_S_S_S_S_S_S_S_S_S_S__param_47,
	.param .u64 .ptr .align 1 _Z12vector_add70PdS_S_S_S_S_S_S_S_S_S_S_S_S_S_S_S_S_S_S_S_S_S_S_S_S_S_S_S_S_S_S_S_S_S_S_S_S_S_S_S_S_S_S_S_S_S_S_S_S_S_S_S_S_S_S_S_S_S_S_S_S_S_S_S_S_S_S_S_S_S__param_48,
	.param .u64 .ptr .align 1 _Z12vector_add70PdS_S_S_S_S_S_S_S_S_S_S_S_S_S_S_S_S_S_S_S_S_S_S_S_S_S_S_S_S_S_S_S_S_S_S_S_S_S_S_S_S_S_S_S_S_S_S_S_S_S_S_S_S_S_S_S_S_S_S_S_S_S_S_S_S_S_S_S_S_S__param_49,
	.param .u64 .ptr .align 1 _Z12vector_add70PdS_S_S_S_S_S_S_S_S_S_S_S_S_S_S_S_S_S_S_S_S_S_S_S_S_S_S_S_S_S_S_S_S_S_S_S_S_S_S_S_S_S_S_S_S_S_S_S_S_S_S_S_S_S_S_S_S_S_S_S_S_S_S_S_S_S_S_S_S_S__param_50,
	.param .u64 .ptr .align 1 _Z12vector_add70PdS_S_S_S_S_S_S_S_S_S_S_S_S_S_S_S_S_S_S_S_S_S_S_S_S_S_S_S_S_S_S_S_S_S_S_S_S_S_S_S_S_S_S_S_S_S_S_S_S_S_S_S_S_S_S_S_S_S_S_S_S_S_S_S_S_S_S_S_S_S__param_51,
	.param .u64 .ptr .align 1 _Z12vector_add70PdS_S_S_S_S_S_S_S_S_S_S_S_S_S_S_S_S_S_S_S_S_S_S_S_S_S_S_S_S_S_S_S_S_S_S_S_S_S_S_S_S_S_S_S_S_S_S_S_S_S_S_S_S_S_S_S_S_S_S_S_S_S_S_S_S_S_S_S_S_S__param_52,
	.param .u64 .ptr .align 1 _Z12vector_add70PdS_S_S_S_S_S_S_S_S_S_S_S_S_S_S_S_S_S_S_S_S_S_S_S_S_S_S_S_S_S_S_S_S_S_S_S_S_S_S_S_S_S_S_S_S_S_S_S_S_S_S_S_S_S_S_S_S_S_S_S_S_S_S_S_S_S_S_S_S_S__param_53,
	.param .u64 .ptr .align 1 _Z12vector_add70PdS_S_S_S_S_S_S_S_S_S_S_S_S_S_S_S_S_S_S_S_S_S_S_S_S_S_S_S_S_S_S_S_S_S_S_S_S_S_S_S_S_S_S_S_S_S_S_S_S_S_S_S_S_S_S_S_S_S_S_S_S_S_S_S_S_S_S_S_S_S__param_54,
	.param .u64 .ptr .align 1 _Z12vector_add70PdS_S_S_S_S_S_S_S_S_S_S_S_S_S_S_S_S_S_S_S_S_S_S_S_S_S_S_S_S_S_S_S_S_S_S_S_S_S_S_S_S_S_S_S_S_S_S_S_S_S_S_S_S_S_S_S_S_S_S_S_S_S_S_S_S_S_S_S_S_S__param_55,
	.param .u64 .ptr .align 1 _Z12vector_add70PdS_S_S_S_S_S_S_S_S_S_S_S_S_S_S_S_S_S_S_S_S_S_S_S_S_S_S_S_S_S_S_S_S_S_S_S_S_S_S_S_S_S_S_S_S_S_S_S_S_S_S_S_S_S_S_S_S_S_S_S_S_S_S_S_S_S_S_S_S_S__param_56,
	.param .u64 .ptr .align 1 _Z12vector_add70PdS_S_S_S_S_S_S_S_S_S_S_S_S_S_S_S_S_S_S_S_S_S_S_S_S_S_S_S_S_S_S_S_S_S_S_S_S_S_S_S_S_S_S_S_S_S_S_S_S_S_S_S_S_S_S_S_S_S_S_S_S_S_S_S_S_S_S_S_S_S__param_57,
	.param .u64 .ptr .align 1 _Z12vector_add70PdS_S_S_S_S_S_S_S_S_S_S_S_S_S_S_S_S_S_S_S_S_S_S_S_S_S_S_S_S_S_S_S_S_S_S_S_S_S_S_S_S_S_S_S_S_S_S_S_S_S_S_S_S_S_S_S_S_S_S_S_S_S_S_S_S_S_S_S_S_S__param_58,
	.param .u64 .ptr .align 1 _Z12vector_add70PdS_S_S_S_S_S_S_S_S_S_S_S_S_S_S_S_S_S_S_S_S_S_S_S_S_S_S_S_S_S_S_S_S_S_S_S_S_S_S_S_S_S_S_S_S_S_S_S_S_S_S_S_S_S_S_S_S_S_S_S_S_S_S_S_S_S_S_S_S_S__param_59,
	.param .u64 .ptr .align 1 _Z12vector_add70PdS_S_S_S_S_S_S_S_S_S_S_S_S_S_S_S_S_S_S_S_S_S_S_S_S_S_S_S_S_S_S_S_S_S_S_S_S_S_S_S_S_S_S_S_S_S_S_S_S_S_S_S_S_S_S_S_S_S_S_S_S_S_S_S_S_S_S_S_S_S__param_60,
	.param .u64 .ptr .align 1 _Z12vector_add70PdS_S_S_S_S_S_S_S_S_S_S_S_S_S_S_S_S_S_S_S_S_S_S_S_S_S_S_S_S_S_S_S_S_S_S_S_S_S_S_S_S_S_S_S_S_S_S_S_S_S_S_S_S_S_S_S_S_S_S_S_S_S_S_S_S_S_S_S_S_S__param_61,
	.param .u64 .ptr .align 1 _Z12vector_add70PdS_S_S_S_S_S_S_S_S_S_S_S_S_S_S_S_S_S_S_S_S_S_S_S_S_S_S_S_S_S_S_S_S_S_S_S_S_S_S_S_S_S_S_S_S_S_S_S_S_S_S_S_S_S_S_S_S_S_S_S_S_S_S_S_S_S_S_S_S_S__param_62,
	.param .u64 .ptr .align 1 _Z12vector_add70PdS_S_S_S_S_S_S_S_S_S_S_S_S_S_S_S_S_S_S_S_S_S_S_S_S_S_S_S_S_S_S_S_S_S_S_S_S_S_S_S_S_S_S_S_S_S_S_S_S_S_S_S_S_S_S_S_S_S_S_S_S_S_S_S_S_S_S_S_S_S__param_63,
	.param .u64 .ptr .align 1 _Z12vector_add70PdS_S_S_S_S_S_S_S_S_S_S_S_S_S_S_S_S_S_S_S_S_S_S_S_S_S_S_S_S_S_S_S_S_S_S_S_S_S_S_S_S_S_S_S_S_S_S_S_S_S_S_S_S_S_S_S_S_S_S_S_S_S_S_S_S_S_S_S_S_S__param_64,
	.param .u64 .ptr .align 1 _Z12vector_add70PdS_S_S_S_S_S_S_S_S_S_S_S_S_S_S_S_S_S_S_S_S_S_S_S_S_S_S_S_S_S_S_S_S_S_S_S_S_S_S_S_S_S_S_S_S_S_S_S_S_S_S_S_S_S_S_S_S_S_S_S_S_S_S_S_S_S_S_S_S_S__param_65,
	.param .u64 .ptr .align 1 _Z12vector_add70PdS_S_S_S_S_S_S_S_S_S_S_S_S_S_S_S_S_S_S_S_S_S_S_S_S_S_S_S_S_S_S_S_S_S_S_S_S_S_S_S_S_S_S_S_S_S_S_S_S_S_S_S_S_S_S_S_S_S_S_S_S_S_S_S_S_S_S_S_S_S__param_66,
	.param .u64 .ptr .align 1 _Z12vector_add70PdS_S_S_S_S_S_S_S_S_S_S_S_S_S_S_S_S_S_S_S_S_S_S_S_S_S_S_S_S_S_S_S_S_S_S_S_S_S_S_S_S_S_S_S_S_S_S_S_S_S_S_S_S_S_S_S_S_S_S_S_S_S_S_S_S_S_S_S_S_S__param_67,
	.param .u64 .ptr .align 1 _Z12vector_add70PdS_S_S_S_S_S_S_S_S_S_S_S_S_S_S_S_S_S_S_S_S_S_S_S_S_S_S_S_S_S_S_S_S_S_S_S_S_S_S_S_S_S_S_S_S_S_S_S_S_S_S_S_S_S_S_S_S_S_S_S_S_S_S_S_S_S_S_S_S_S__param_68,
	.param .u64 .ptr .align 1 _Z12vector_add70PdS_S_S_S_S_S_S_S_S_S_S_S_S_S_S_S_S_S_S_S_S_S_S_S_S_S_S_S_S_S_S_S_S_S_S_S_S_S_S_S_S_S_S_S_S_S_S_S_S_S_S_S_S_S_S_S_S_S_S_S_S_S_S_S_S_S_S_S_S_S__param_69,
	.param .u64 .ptr .align 1 _Z12vector_add70PdS_S_S_S_S_S_S_S_S_S_S_S_S_S_S_S_S_S_S_S_S_S_S_S_S_S_S_S_S_S_S_S_S_S_S_S_S_S_S_S_S_S_S_S_S_S_S_S_S_S_S_S_S_S_S_S_S_S_S_S_S_S_S_S_S_S_S_S_S_S__param_70
)
{
	.reg .b32 	%r<8>;
	.reg .b64 	%rd<215>;
	.reg .b64 	%fd<140>;

	ld.param.u64 	%rd1, [_Z12vector_add70PdS_S_S_S_S_S_S_S_S_S_S_S_S_S_S_S_S_S_S_S_S_S_S_S_S_S_S_S_S_S_S_S_S_S_S_S_S_S_S_S_S_S_S_S_S_S_S_S_S_S_S_S_S_S_S_S_S_S_S_S_S_S_S_S_S_S_S_S_S_S__param_0];
	ld.param.u64 	%rd2, [_Z12vector_add70PdS_S_S_S_S_S_S_S_S_S_S_S_S_S_S_S_S_S_S_S_S_S_S_S_S_S_S_S_S_S_S_S_S_S_S_S_S_S_S_S_S_S_S_S_S_S_S_S_S_S_S_S_S_S_S_S_S_S_S_S_S_S_S_S_S_S_S_S_S_S__param_1];
	ld.param.u64 	%rd3, [_Z12vector_add70PdS_S_S_S_S_S_S_S_S_S_S_S_S_S_S_S_S_S_S_S_S_S_S_S_S_S_S_S_S_S_S_S_S_S_S_S_S_S_S_S_S_S_S_S_S_S_S_S_S_S_S_S_S_S_S_S_S_S_S_S_S_S_S_S_S_S_S_S_S_S__param_2];
	ld.param.u64 	%rd4, [_Z12vector_add70PdS_S_S_S_S_S_S_S_S_S_S_S_S_S_S_S_S_S_S_S_S_S_S_S_S_S_S_S_S_S_S_S_S_S_S_S_S_S_S_S_S_S_S_S_S_S_S_S_S_S_S_S_S_S_S_S_S_S_S_S_S_S_S_S_S_S_S_S_S_S__param_3];
	ld.param.u64 	%rd5, [_Z12vector_add70PdS_S_S_S_S_S_S_S_S_S_S_S_S_S_S_S_S_S_S_S_S_S_S_S_S_S_S_S_S_S_S_S_S_S_S_S_S_S_S_S_S_S_S_S_S_S_S_S_S_S_S_S_S_S_S_S_S_S_S_S_S_S_S_S_S_S_S_S_S_S__param_4];
	ld.param.u64 	%rd6, [_Z12vector_add70PdS_S_S_S_S_S_S_S_S_S_S_S_S_S_S_S_S_S_S_S_S_S_S_S_S_S_S_S_S_S_S_S_S_S_S_S_S_S_S_S_S_S_S_S_S_S_S_S_S_S_S_S_S_S_S_S_S_S_S_S_S_S_S_S_S_S_S_S_S_S__param_5];
	ld.param.u64 	%rd7, [_Z12vector_add70PdS_S_S_S_S_S_S_S_S_S_S_S_S_S_S_S_S_S_S_S_S_S_S_S_S_S_S_S_S_S_S_S_S_S_S_S_S_S_S_S_S_S_S_S_S_S_S_S_S_S_S_S_S_S_S_S_S_S_S_S_S_S_S_S_S_S_S_S_S_S__param_6];
	ld.param.u64 	%rd8, [_Z12vector_add70PdS_S_S_S_S_S_S_S_S_S_S_S_S_S_S_S_S_S_S_S_S_S_S_S_S_S_S_S_S_S_S_S_S_S_S_S_S_S_S_S_S_S_S_S_S_S_S_S_S_S_S_S_S_S_S_S_S_S_S_S_S_S_S_S_S_S_S_S_S_S__param_7];
	ld.param.u64 	%rd9, [_Z12vector_add70PdS_S_S_S_S_S_S_S_S_S_S_S_S_S_S_S_S_S_S_S_S_S_S_S_S_S_S_S_S_S_S_S_S_S_S_S_S_S_S_S_S_S_S_S_S_S_S_S_S_S_S_S_S_S_S_S_S_S_S_S_S_S_S_S_S_S_S_S_S_S__param_8];
	ld.param.u64 	%rd10, [_Z12vector_add70PdS_S_S_S_S_S_S_S_S_S_S_S_S_S_S_S_S_S_S_S_S_S_S_S_S_S_S_S_S_S_S_S_S_S_S_S_S_S_S_S_S_S_S_S_S_S_S_S_S_S_S_S_S_S_S_S_S_S_S_S_S_S_S_S_S_S_S_S_S_S__param_9];
	ld.param.u64 	%rd11, [_Z12vector_add70PdS_S_S_S_S_S_S_S_S_S_S_S_S_S_S_S_S_S_S_S_S_S_S_S_S_S_S_S_S_S_S_S_S_S_S_S_S_S_S_S_S_S_S_S_S_S_S_S_S_S_S_S_S_S_S_S_S_S_S_S_S_S_S_S_S_S_S_S_S_S__param_10];
	ld.param.u64 	%rd12, [_Z12vector_add70PdS_S_S_S_S_S_S_S_S_S_S_S_S_S_S_S_S_S_S_S_S_S_S_S_S_S_S_S_S_S_S_S_S_S_S_S_S_S_S_S_S_S_S_S_S_S_S_S_S_S_S_S_S_S_S_S_S_S_S_S_S_S_S_S_S_S_S_S_S_S__param_11];
	ld.param.u64 	%rd13, [_Z12vector_add70PdS_S_S_S_S_S_S_S_S_S_S_S_S_S_S_S_S_S_S_S_S_S_S_S_S_S_S_S_S_S_S_S_S_S_S_S_S_S_S_S_S_S_S_S_S_S_S_S_S_S_S_S_S_S_S_S_S_S_S_S_S_S_S_S_S_S_S_S_S_S__param_12];
	ld.param.u64 	%rd14, [_Z12vector_add70PdS_S_S_S_S_S_S_S_S_S_S_S_S_S_S_S_S_S_S_S_S_S_S_S_S_S_S_S_S_S_S_S_S_S_S_S_S_S_S_S_S_S_S_S_S_S_S_S_S_S_S_S_S_S_S_S_S_S_S_S_S_S_S_S_S_S_S_S_S_S__param_13];
	ld.param.u64 	%rd15, [_Z12vector_add70PdS_S_S_S_S_S_S_S_S_S_S_S_S_S_S_S_S_S_S_S_S_S_S_S_S_S_S_S_S_S_S_S_S_S_S_S_S_S_S_S_S_S_S_S_S_S_S_S_S_S_S_S_S_S_S_S_S_S_S_S_S_S_S_S_S_S_S_S_S_S__param_14];
	ld.param.u64 	%rd16, [_Z12vector_add70PdS_S_S_S_S_S_S_S_S_S_S_S_S_S_S_S_S_S_S_S_S_S_S_S_S_S_S_S_S_S_S_S_S_S_S_S_S_S_S_S_S_S_S_S_S_S_S_S_S_S_S_S_S_S_S_S_S_S_S_S_S_S_S_S_S_S_S_S_S_S__param_15];
	ld.param.u64 	%rd17, [_Z12vector_add70PdS_S_S_S_S_S_S_S_S_S_S_S_S_S_S_S_S_S_S_S_S_S_S_S_S_S_S_S_S_S_S_S_S_S_S_S_S_S_S_S_S_S_S_S_S_S_S_S_S_S_S_S_S_S_S_S_S_S_S_S_S_S_S_S_S_S_S_S_S_S__param_16];
	ld.param.u64 	%rd18, [_Z12vector_add70PdS_S_S_S_S_S_S_S_S_S_S_S_S_S_S_S_S_S_S_S_S_S_S_S_S_S_S_S_S_S_S_S_S_S_S_S_S_S_S_S_S_S_S_S_S_S_S_S_S_S_S_S_S_S_S_S_S_S_S_S_S_S_S_S_S_S_S_S_S_S__param_17];
	ld.param.u64 	%rd19, [_Z12vector_add70PdS_S_S_S_S_S_S_S_S_S_S_S_S_S_S_S_S_S_S_S_S_S_S_S_S_S_S_S_S_S_S_S_S_S_S_S_S_S_S_S_S_S_S_S_S_S_S_S_S_S_S_S_S_S_S_S_S_S_S_S_S_S_S_S_S_S_S_S_S_S__param_18];
	ld.param.u64 	%rd20, [_Z12vector_add70PdS_S_S_S_S_S_S_S_S_S_S_S_S_S_S_S_S_S_S_S_S_S_S_S_S_S_S_S_S_S_S_S_S_S_S_S_S_S_S_S_S_S_S_S_S_S_S_S_S_S_S_S_S_S_S_S_S_S_S_S_S_S_S_S_S_S_S_S_S_S__param_19];
	ld.param.u64 	%rd21, [_Z12vector_add70PdS_S_S_S_S_S_S_S_S_S_S_S_S_S_S_S_S_S_S_S_S_S_S_S_S_S_S_S_S_S_S_S_S_S_S_S_S_S_S_S_S_S_S_S_S_S_S_S_S_S_S_S_S_S_S_S_S_S_S_S_S_S_S_S_S_S_S_S_S_S__param_20];
	ld.param.u64 	%rd22, [_Z12vector_add70PdS_S_S_S_S_S_S_S_S_S_S_S_S_S_S_S_S_S_S_S_S_S_S_S_S_S_S_S_S_S_S_S_S_S_S_S_S_S_S_S_S_S_S_S_S_S_S_S_S_S_S_S_S_S_S_S_S_S_S_S_S_S_S_S_S_S_S_S_S_S__param_21];
	ld.param.u64 	%rd23, [_Z12vector_add70PdS_S_S_S_S_S_S_S_S_S_S_S_S_S_S_S_S_S_S_S_S_S_S_S_S_S_S_S_S_S_S_S_S_S_S_S_S_S_S_S_S_S_S_S_S_S_S_S_S_S_S_S_S_S_S_S_S_S_S_S_S_S_S_S_S_S_S_S_S_S__param_22];
	ld.param.u64 	%rd24, [_Z12vector_add70PdS_S_S_S_S_S_S_S_S_S_S_S_S_S_S_S_S_S_S_S_S_S_S_S_S_S_S_S_S_S_S_S_S_S_S_S_S_S_S_S_S_S_S_S_S_S_S_S_S_S_S_S_S_S_S_S_S_S_S_S_S_S_S_S_S_S_S_S_S_S__param_23];
	ld.param.u64 	%rd25, [_Z12vector_add70PdS_S_S_S_S_S_S_S_S_S_S_S_S_S_S_S_S_S_S_S_S_S_S_S_S_S_S_S_S_S_S_S_S_S_S_S_S_S_S_S_S_S_S_S_S_S_S_S_S_S_S_S_S_S_S_S_S_S_S_S_S_S_S_S_S_S_S_S_S_S__param_24];
	ld.param.u64 	%rd26, [_Z12vector_add70PdS_S_S_S_S_S_S_S_S_S_S_S_S_S_S_S_S_S_S_S_S_S_S_S_S_S_S_S_S_S_S_S_S_S_S_S_S_S_S_S_S_S_S_S_S_S_S_S_S_S_S_S_S_S_S_S_S_S_S_S_S_S_S_S_S_S_S_S_S_S__param_25];
	ld.param.u64 	%rd27, [_Z12vector_add70PdS_S_S_S_S_S_S_S_S_S_S_S_S_S_S_S_S_S_S_S_S_S_S_S_S_S_S_S_S_S_S_S_S_S_S_S_S_S_S_S_S_S_S_S_S_S_S_S_S_S_S_S_S_S_S_S_S_S_S_S_S_S_S_S_S_S_S_S_S_S__param_26];
	ld.param.u64 	%rd28, [_Z12vector_add70PdS_S_S_S_S_S_S_S_S_S_S_S_S_S_S_S_S_S_S_S_S_S_S_S_S_S_S_S_S_S_S_S_S_S_S_S_S_S_S_S_S_S_S_S_S_S_S_S_S_S_S_S_S_S_S_S_S_S_S_S_S_S_S_S_S_S_S_S_S_S__param_27];
	ld.param.u64 	%rd29, [_Z12vector_add70PdS_S_S_S_S_S_S_S_S_S_S_S_S_S_S_S_S_S_S_S_S_S_S_S_S_S_S_S_S_S_S_S_S_S_S_S_S_S_S_S_S_S_S_S_S_S_S_S_S_S_S_S_S_S_S_S_S_S_S_S_S_S_S_S_S_S_S_S_S_S__param_28];
	ld.param.u64 	%rd30, [_Z12vector_add70PdS_S_S_S_S_S_S_S_S_S_S_S_S_S_S_S_S_S_S_S_S_S_S_S_S_S_S_S_S_S_S_S_S_S_S_S_S_S_S_S_S_S_S_S_S_S_S_S_S_S_S_S_S_S_S_S_S_S_S_S_S_S_S_S_S_S_S_S_S_S__param_29];
	ld.param.u64 	%rd31, [_Z12vector_add70PdS_S_S_S_S_S_S_S_S_S_S_S_S_S_S_S_S_S_S_S_S_S_S_S_S_S_S_S_S_S_S_S_S_S_S_S_S_S_S_S_S_S_S_S_S_S_S_S_S_S_S_S_S_S_S_S_S_S_S_S_S_S_S_S_S_S_S_S_S_S__param_30];
	ld.param.u64 	%rd32, [_Z12vector_add70PdS_S_S_S_S_S_S_S_S_S_S_S_S_S_S_S_S_S_S_S_S_S_S_S_S_S_S_S_S_S_S_S_S_S_S_S_S_S_S_S_S_S_S_S_S_S_S_S_S_S_S_S_S_S_S_S_S_S_S_S_S_S_S_S_S_S_S_S_S_S__param_31];
	ld.param.u64 	%rd33, [_Z12vector_add70PdS_S_S_S_S_S_S_S_S_S_S_S_S_S_S_S_S_S_S_S_S_S_S_S_S_S_S_S_S_S_S_S_S_S_S_S_S_S_S_S_S_S_S_S_S_S_S_S_S_S_S_S_S_S_S_S_S_S_S_S_S_S_S_S_S_S_S_S_S_S__param_32];
	ld.param.u64 	%rd34, [_Z12vector_add70PdS_S_S_S_S_S_S_S_S_S_S_S_S_S_S_S_S_S_S_S_S_S_S_S_S_S_S_S_S_S_S_S_S_S_S_S_S_S_S_S_S_S_S_S_S_S_S_S_S_S_S_S_S_S_S_S_S_S_S_S_S_S_S_S_S_S_S_S_S_S__param_33];
	ld.param.u64 	%rd35, [_Z12vector_add70PdS_S_S_S_S_S_S_S_S_S_S_S_S_S_S_S_S_S_S_S_S_S_S_S_S_S_S_S_S_S_S_S_S_S_S_S_S_S_S_S_S_S_S_S_S_S_S_S_S_S_S_S_S_S_S_S_S_S_S_S_S_S_S_S_S_S_S_S_S_S__param_34];
	ld.param.u64 	%rd36, [_Z12vector_add70PdS_S_S_S_S_S_S_S_S_S_S_S_S_S_S_S_S_S_S_S_S_S_S_S_S_S_S_S_S_S_S_S_S_S_S_S_S_S_S_S_S_S_S_S_S_S_S_S_S_S_S_S_S_S_S_S_S_S_S_S_S_S_S_S_S_S_S_S_S_S__param_35];
	ld.param.u64 	%rd37, [_Z12vector_add70PdS_S_S_S_S_S_S_S_S_S_S_S_S_S_S_S_S_S_S_S_S_S_S_S_S_S_S_S_S_S_S_S_S_S_S_S_S_S_S_S_S_S_S_S_S_S_S_S_S_S_S_S_S_S_S_S_S_S_S_S_S_S_S_S_S_S_S_S_S_S__param_36];
	ld.param.u64 	%rd38, [_Z12vector_add70PdS_S_S_S_S_S_S_S_S_S_S_S_S_S_S_S_S_S_S_S_S_S_S_S_S_S_S_S_S_S_S_S_S_S_S_S_S_S_S_S_S_S_S_S_S_S_S_S_S_S_S_S_S_S_S_S_S_S_S_S_S_S_S_S_S_S_S_S_S_S__param_37];
	ld.param.u64 	%rd39, [_Z12vector_add70PdS_S_S_S_S_S_S_S_S_S_S_S_S_S_S_S_S_S_S_S_S_S_S_S_S_S_S_S_S_S_S_S_S_S_S_S_S_S_S_S_S_S_S_S_S_S_S_S_S_S_S_S_S_S_S_S_S_S_S_S_S_S_S_S_S_S_S_S_S_S__param_38];
	ld.param.u64 	%rd40, [_Z12vector_add70PdS_S_S_S_S_S_S_S_S_S_S_S_S_S_S_S_S_S_S_S_S_S_S_S_S_S_S_S_S_S_S_S_S_S_S_S_S_S_S_S_S_S_S_S_S_S_S_S_S_S_S_S_S_S_S_S_S_S_S_S_S_S_S_S_S_S_S_S_S_S__param_39];
	ld.param.u64 	%rd41, [_Z12vector_add70PdS_S_S_S_S_S_S_S_S_S_S_S_S_S_S_S_S_S_S_S_S_S_S_S_S_S_S_S_S_S_S_S_S_S_S_S_S_S_S_S_S_S_S_S_S_S_S_S_S_S_S_S_S_S_S_S_S_S_S_S_S_S_S_S_S_S_S_S_S_S__param_40];
	ld.param.u64 	%rd42, [_Z12vector_add70PdS_S_S_S_S_S_S_S_S_S_S_S_S_S_S_S_S_S_S_S_S_S_S_S_S_S_S_S_S_S_S_S_S_S_S_S_S_S_S_S_S_S_S_S_S_S_S_S_S_S_S_S_S_S_S_S_S_S_S_S_S_S_S_S_S_S_S_S_S_S__param_41];
	ld.param.u64 	%rd43, [_Z12vector_add70PdS_S_S_S_S_S_S_S_S_S_S_S_S_S_S_S_S_S_S_S_S_S_S_S_S_S_S_S_S_S_S_S_S_S_S_S_S_S_S_S_S_S_S_S_S_S_S_S_S_S_S_S_S_S_S_S_S_S_S_S_S_S_S_S_S_S_S_S_S_S__param_42];
	ld.param.u64 	%rd44, [_Z12vector_add70PdS_S_S_S_S_S_S_S_S_S_S_S_S_S_S_S_S_S_S_S_S_S_S_S_S_S_S_S_S_S_S_S_S_S_S_S_S_S_S_S_S_S_S_S_S_S_S_S_S_S_S_S_S_S_S_S_S_S_S_S_S_S_S_S_S_S_S_S_S_S__param_43];
	ld.param.u64 	%rd45, [_Z12vector_add70PdS_S_S_S_S_S_S_S_S_S_S_S_S_S_S_S_S_S_S_S_S_S_S_S_S_S_S_S_S_S_S_S_S_S_S_S_S_S_S_S_S_S_S_S_S_S_S_S_S_S_S_S_S_S_S_S_S_S_S_S_S_S_S_S_S_S_S_S_S_S__param_44];
	ld.param.u64 	%rd46, [_Z12vector_add70PdS_S_S_S_S_S_S_S_S_S_S_S_S_S_S_S_S_S_S_S_S_S_S_S_S_S_S_S_S_S_S_S_S_S_S_S_S_S_S_S_S_S_S_S_S_S_S_S_S_S_S_S_S_S_S_S_S_S_S_S_S_S_S_S_S_S_S_S_S_S__param_45];
	ld.param.u64 	%rd47, [_Z12vector_add70PdS_S_S_S_S_S_S_S_S_S_S_S_S_S_S_S_S_S_S_S_S_S_S_S_S_S_S_S_S_S_S_S_S_S_S_S_S_S_S_S_S_S_S_S_S_S_S_S_S_S_S_S_S_S_S_S_S_S_S_S_S_S_S_S_S_S_S_S_S_S__param_46];
	ld.param.u64 	%rd48, [_Z12vector_add70PdS_S_S_S_S_S_S_S_S_S_S_S_S_S_S_S_S_S_S_S_S_S_S_S_S_S_S_S_S_S_S_S_S_S_S_S_S_S_S_S_S_S_S_S_S_S_S_S_S_S_S_S_S_S_S_S_S_S_S_S_S_S_S_S_S_S_S_S_S_S__param_47];
	ld.param.u64 	%rd49, [_Z12vector_add70PdS_S_S_S_S_S_S_S_S_S_S_S_S_S_S_S_S_S_S_S_S_S_S_S_S_S_S_S_S_S_S_S_S_S_S_S_S_S_S_S_S_S_S_S_S_S_S_S_S_S_S_S_S_S_S_S_S_S_S_S_S_S_S_S_S_S_S_S_S_S__param_48];
	ld.param.u64 	%rd50, [_Z12vector_add70PdS_S_S_S_S_S_S_S_S_S_S_S_S_S_S_S_S_S_S_S_S_S_S_S_S_S_S_S_S_S_S_S_S_S_S_S_S_S_S_S_S_S_S_S_S_S_S_S_S_S_S_S_S_S_S_S_S_S_S_S_S_S_S_S_S_S_S_S_S_S__param_49];
	ld.param.u64 	%rd51, [_Z12vector_add70PdS_S_S_S_S_S_S_S_S_S_S_S_S_S_S_S_S_S_S_S_S_S_S_S_S_S_S_S_S_S_S_S_S_S_S_S_S_S_S_S_S_S_S_S_S_S_S_S_S_S_S_S_S_S_S_S_S_S_S_S_S_S_S_S_S_S_S_S_S_S__param_50];
	ld.param.u64 	%rd52, [_Z12vector_add70PdS_S_S_S_S_S_S_S_S_S_S_S_S_S_S_S_S_S_S_S_S_S_S_S_S_S_S_S_S_S_S_S_S_S_S_S_S_S_S_S_S_S_S_S_S_S_S_S_S_S_S_S_S_S_S_S_S_S_S_S_S_S_S_S_S_S_S_S_S_S__param_51];
	ld.param.u64 	%rd53, [_Z12vector_add70PdS_S_S_S_S_S_S_S_S_S_S_S_S_S_S_S_S_S_S_S_S_S_S_S_S_S_S_S_S_S_S_S_S_S_S_S_S_S_S_S_S_S_S_S_S_S_S_S_S_S_S_S_S_S_S_S_S_S_S_S_S_S_S_S_S_S_S_S_S_S__param_52];
	ld.param.u64 	%rd54, [_Z12vector_add70PdS_S_S_S_S_S_S_S_S_S_S_S_S_S_S_S_S_S_S_S_S_S_S_S_S_S_S_S_S_S_S_S_S_S_S_S_S_S_S_S_S_S_S_S_S_S_S_S_S_S_S_S_S_S_S_S_S_S_S_S_S_S_S_S_S_S_S_S_S_S__param_53];
	ld.param.u64 	%rd55, [_Z12vector_add70PdS_S_S_S_S_S_S_S_S_S_S_S_S_S_S_S_S_S_S_S_S_S_S_S_S_S_S_S_S_S_S_S_S_S_S_S_S_S_S_S_S_S_S_S_S_S_S_S_S_S_S_S_S_S_S_S_S_S_S_S_S_S_S_S_S_S_S_S_S_S__param_54];
	ld.param.u64 	%rd56, [_Z12vector_add70PdS_S_S_S_S_S_S_S_S_S_S_S_S_S_S_S_S_S_S_S_S_S_S_S_S_S_S_S_S_S_S_S_S_S_S_S_S_S_S_S_S_S_S_S_S_S_S_S_S_S_S_S_S_S_S_S_S_S_S_S_S_S_S_S_S_S_S_S_S_S__param_55];
	ld.param.u64 	%rd57, [_Z12vector_add70PdS_S_S_S_S_S_S_S_S_S_S_S_S_S_S_S_S_S_S_S_S_S_S_S_S_S_S_S_S_S_S_S_S_S_S_S_S_S_S_S_S_S_S_S_S_S_S_S_S_S_S_S_S_S_S_S_S_S_S_S_S_S_S_S_S_S_S_S_S_S__param_56];
	ld.param.u64 	%rd58, [_Z12vector_add70PdS_S_S_S_S_S_S_S_S_S_S_S_S_S_S_S_S_S_S_S_S_S_S_S_S_S_S_S_S_S_S_S_S_S_S_S_S_S_S_S_S_S_S_S_S_S_S_S_S_S_S_S_S_S_S_S_S_S_S_S_S_S_S_S_S_S_S_S_S_S__param_57];
	ld.param.u64 	%rd59, [_Z12vector_add70PdS_S_S_S_S_S_S_S_S_S_S_S_S_S_S_S_S_S_S_S_S_S_S_S_S_S_S_S_S_S_S_S_S_S_S_S_S_S_S_S_S_S_S_S_S_S_S_S_S_S_S_S_S_S_S_S_S_S_S_S_S_S_S_S_S_S_S_S_S_S__param_58];
	ld.param.u64 	%rd60, [_Z12vector_add70PdS_S_S_S_S_S_S_S_S_S_S_S_S_S_S_S_S_S_S_S_S_S_S_S_S_S_S_S_S_S_S_S_S_S_S_S_S_S_S_S_S_S_S_S_S_S_S_S_S_S_S_S_S_S_S_S_S_S_S_S_S_S_S_S_S_S_S_S_S_S__param_59];
	ld.param.u64 	%rd61, [_Z12vector_add70PdS_S_S_S_S_S_S_S_S_S_S_S_S_S_S_S_S_S_S_S_S_S_S_S_S_S_S_S_S_S_S_S_S_S_S_S_S_S_S_S_S_S_S_S_S_S_S_S_S_S_S_S_S_S_S_S_S_S_S_S_S_S_S_S_S_S_S_S_S_S__param_60];
	ld.param.u64 	%rd62, [_Z12vector_add70PdS_S_S_S_S_S_S_S_S_S_S_S_S_S_S_S_S_S_S_S_S_S_S_S_S_S_S_S_S_S_S_S_S_S_S_S_S_S_S_S_S_S_S_S_S_S_S_S_S_S_S_S_S_S_S_S_S_S_S_S_S_S_S_S_S_S_S_S_S_S__param_61];
	ld.param.u64 	%rd63, [_Z12vector_add70PdS_S_S_S_S_S_S_S_S_S_S_S_S_S_S_S_S_S_S_S_S_S_S_S_S_S_S_S_S_S_S_S_S_S_S_S_S_S_S_S_S_S_S_S_S_S_S_S_S_S_S_S_S_S_S_S_S_S_S_S_S_S_S_S_S_S_S_S_S_S__param_62];
	ld.param.u64 	%rd64, [_Z12vector_add70PdS_S_S_S_S_S_S_S_S_S_S_S_S_S_S_S_S_S_S_S_S_S_S_S_S_S_S_S_S_S_S_S_S_S_S_S_S_S_S_S_S_S_S_S_S_S_S_S_S_S_S_S_S_S_S_S_S_S_S_S_S_S_S_S_S_S_S_S_S_S__param_63];
	ld.param.u64 	%rd65, [_Z12vector_add70PdS_S_S_S_S_S_S_S_S_S_S_S_S_S_S_S_S_S_S_S_S_S_S_S_S_S_S_S_S_S_S_S_S_S_S_S_S_S_S_S_S_S_S_S_S_S_S_S_S_S_S_S_S_S_S_S_S_S_S_S_S_S_S_S_S_S_S_S_S_S__param_64];
	ld.param.u64 	%rd66, [_Z12vector_add70PdS_S_S_S_S_S_S_S_S_S_S_S_S_S_S_S_S_S_S_S_S_S_S_S_S_S_S_S_S_S_S_S_S_S_S_S_S_S_S_S_S_S_S_S_S_S_S_S_S_S_S_S_S_S_S_S_S_S_S_S_S_S_S_S_S_S_S_S_S_S__param_65];
	ld.param.u64 	%rd67, [_Z12vector_add70PdS_S_S_S_S_S_S_S_S_S_S_S_S_S_S_S_S_S_S_S_S_S_S_S_S_S_S_S_S_S_S_S_S_S_S_S_S_S_S_S_S_S_S_S_S_S_S_S_S_S_S_S_S_S_S_S_S_S_S_S_S_S_S_S_S_S_S_S_S_S__param_66];
	ld.param.u64 	%rd68, [_Z12vector_add70PdS_S_S_S_S_S_S_S_S_S_S_S_S_S_S_S_S_S_S_S_S_S_S_S_S_S_S_S_S_S_S_S_S_S_S_S_S_S_S_S_S_S_S_S_S_S_S_S_S_S_S_S_S_S_S_S_S_S_S_S_S_S_S_S_S_S_S_S_S_S__param_67];
	ld.param.u64 	%rd69, [_Z12vector_add70PdS_S_S_S_S_S_S_S_S_S_S_S_S_S_S_S_S_S_S_S_S_S_S_S_S_S_S_S_S_S_S_S_S_S_S_S_S_S_S_S_S_S_S_S_S_S_S_S_S_S_S_S_S_S_S_S_S_S_S_S_S_S_S_S_S_S_S_S_S_S__param_68];
	ld.param.u64 	%rd70, [_Z12vector_add70PdS_S_S_S_S_S_S_S_S_S_S_S_S_S_S_S_S_S_S_S_S_S_S_S_S_S_S_S_S_S_S_S_S_S_S_S_S_S_S_S_S_S_S_S_S_S_S_S_S_S_S_S_S_S_S_S_S_S_S_S_S_S_S_S_S_S_S_S_S_S__param_69];
	ld.param.u64 	%rd71, [_Z12vector_add70PdS_S_S_S_S_S_S_S_S_S_S_S_S_S_S_S_S_S_S_S_S_S_S_S_S_S_S_S_S_S_S_S_S_S_S_S_S_S_S_S_S_S_S_S_S_S_S_S_S_S_S_S_S_S_S_S_S_S_S_S_S_S_S_S_S_S_S_S_S_S__param_70];
	cvta.to.global.u64 	%rd72, %rd71;
	cvta.to.global.u64 	%rd73, %rd70;
	cvta.to.global.u64 	%rd74, %rd69;
	cvta.to.global.u64 	%rd75, %rd68;
	cvta.to.global.u64 	%rd76, %rd67;
	cvta.to.global.u64 	%rd77, %rd66;
	cvta.to.global.u64 	%rd78, %rd65;
	cvta.to.global.u64 	%rd79, %rd64;
	cvta.to.global.u64 	%rd80, %rd63;
	cvta.to.global.u64 	%rd81, %rd62;
	cvta.to.global.u64 	%rd82, %rd61;
	cvta.to.global.u64 	%rd83, %rd60;
	cvta.to.global.u64 	%rd84, %rd59;
	cvta.to.global.u64 	%rd85, %rd58;
	cvta.to.global.u64 	%rd86, %rd57;
	cvta.to.global.u64 	%rd87, %rd56;
	cvta.to.global.u64 	%rd88, %rd55;
	cvta.to.global.u64 	%rd89, %rd54;
	cvta.to.global.u64 	%rd90, %rd53;
	cvta.to.global.u64 	%rd91, %rd52;
	cvta.to.global.u64 	%rd92, %rd51;
	cvta.to.global.u64 	%rd93, %rd50;
	cvta.to.global.u64 	%rd94, %rd49;
	cvta.to.global.u64 	%rd95, %rd48;
	cvta.to.global.u64 	%rd96, %rd47;
	cvta.to.global.u64 	%rd97, %rd46;
	cvta.to.global.u64 	%rd98, %rd45;
	cvta.to.global.u64 	%rd99, %rd44;
	cvta.to.global.u64 	%rd100, %rd43;
	cvta.to.global.u64 	%rd101, %rd42;
	cvta.to.global.u64 	%rd102, %rd41;
	cvta.to.global.u64 	%rd103, %rd40;
	cvta.to.global.u64 	%rd104, %rd39;
	cvta.to.global.u64 	%rd105, %rd38;
	cvta.to.global.u64 	%rd106, %rd37;
	cvta.to.global.u64 	%rd107, %rd36;
	cvta.to.global.u64 	%rd108, %rd35;
	cvta.to.global.u64 	%rd109, %rd34;
	cvta.to.global.u64 	%rd110, %rd33;
	cvta.to.global.u64 	%rd111, %rd32;
	cvta.to.global.u64 	%rd112, %rd31;
	cvta.to.global.u64 	%rd113, %rd30;
	cvta.to.global.u64 	%rd114, %rd29;
	cvta.to.global.u64 	%rd115, %rd28;
	cvta.to.global.u64 	%rd116, %rd27;
	cvta.to.global.u64 	%rd117, %rd26;
	cvta.to.global.u64 	%rd118, %rd25;
	cvta.to.global.u64 	%rd119, %rd24;
	cvta.to.global.u64 	%rd120, %rd23;
	cvta.to.global.u64 	%rd121, %rd22;
	cvta.to.global.u64 	%rd122, %rd21;
	cvta.to.global.u64 	%rd123, %rd20;
	cvta.to.global.u64 	%rd124, %rd19;
	cvta.to.global.u64 	%rd125, %rd18;
	cvta.to.global.u64 	%rd126, %rd17;
	cvta.to.global.u64 	%rd127, %rd16;
	cvta.to.global.u64 	%rd128, %rd15;
	cvta.to.global.u64 	%rd129, %rd14;
	cvta.to.global.u64 	%rd130, %rd13;
	cvta.to.global.u64 	%rd131, %rd12;
	cvta.to.global.u64 	%rd132, %rd11;
	cvta.to.global.u64 	%rd133, %rd10;
	cvta.to.global.u64 	%rd134, %rd9;
	cvta.to.global.u64 	%rd135, %rd8;
	cvta.to.global.u64 	%rd136, %rd7;
	cvta.to.global.u64 	%rd137, %rd6;
	cvta.to.global.u64 	%rd138, %rd5;
	cvta.to.global.u64 	%rd139, %rd4;
	cvta.to.global.u64 	%rd140, %rd3;
	cvta.to.global.u64 	%rd141, %rd2;
	cvta.to.global.u64 	%rd142, %rd1;
	mov.u32 	%r1, %tid.x;
	mov.u32 	%r2, %ntid.x;
	mov.u32 	%r3, %tid.y;
	mov.u32 	%r4, %ntid.y;
	mov.u32 	%r5, %ctaid.x;
	mad.lo.s32 	%r6, %r5, %r4, %r3;
	mad.lo.s32 	%r7, %r6, %r2, %r1;
	mul.wide.u32 	%rd143, %r7, 8;
	add.s64 	%rd144, %rd142, %rd143;
	ld.global.f64 	%fd1, [%rd144];
	add.s64 	%rd145, %rd141, %rd143;
	ld.global.f64 	%fd2, [%rd145];
	add.f64 	%fd3, %fd1, %fd2;
	add.s64 	%rd146, %rd140, %rd143;
	ld.global.f64 	%fd4, [%rd146];
	add.f64 	%fd5, %fd3, %fd4;
	add.s64 	%rd147, %rd139, %rd143;
	ld.global.f64 	%fd6, [%rd147];
	add.f64 	%fd7, %fd5, %fd6;
	add.s64 	%rd148, %rd138, %rd143;
	ld.global.f64 	%fd8, [%rd148];
	add.f64 	%fd9, %fd7, %fd8;
	add.s64 	%rd149, %rd137, %rd143;
	ld.global.f64 	%fd10, [%rd149];
	add.f64 	%fd11, %fd9, %fd10;
	add.s64 	%rd150, %rd136, %rd143;
	ld.global.f64 	%fd12, [%rd150];
	add.f64 	%fd13, %fd11, %fd12;
	add.s64 	%rd151, %rd135, %rd143;
	ld.global.f64 	%fd14, [%rd151];
	add.f64 	%fd15, %fd13, %fd14;
	add.s64 	%rd152, %rd134, %rd143;
	ld.global.f64 	%fd16, [%rd152];
	add.f64 	%fd17, %fd15, %fd16;
	add.s64 	%rd153, %rd133, %rd143;
	ld.global.f64 	%fd18, [%rd153];
	add.f64 	%fd19, %fd17, %fd18;
	add.s64 	%rd154, %rd132, %rd143;
	ld.global.f64 	%fd20, [%rd154];
	add.f64 	%fd21, %fd19, %fd20;
	add.s64 	%rd155, %rd131, %rd143;
	ld.global.f64 	%fd22, [%rd155];
	add.f64 	%fd23, %fd21, %fd22;
	add.s64 	%rd156, %rd130, %rd143;
	ld.global.f64 	%fd24, [%rd156];
	add.f64 	%fd25, %fd23, %fd24;
	add.s64 	%rd157, %rd129, %rd143;
	ld.global.f64 	%fd26, [%rd157];
	add.f64 	%fd27, %fd25, %fd26;
	add.s64 	%rd158, %rd128, %rd143;
	ld.global.f64 	%fd28, [%rd158];
	add.f64 	%fd29, %fd27, %fd28;
	add.s64 	%rd159, %rd127, %rd143;
	ld.global.f64 	%fd30, [%rd159];
	add.f64 	%fd31, %fd29, %fd30;
	add.s64 	%rd160, %rd126, %rd143;
	ld.global.f64 	%fd32, [%rd160];
	add.f64 	%fd33, %fd31, %fd32;
	add.s64 	%rd161, %rd125, %rd143;
	ld.global.f64 	%fd34, [%rd161];
	add.f64 	%fd35, %fd33, %fd34;
	add.s64 	%rd162, %rd124, %rd143;
	ld.global.f64 	%fd36, [%rd162];
	add.f64 	%fd37, %fd35, %fd36;
	add.s64 	%rd163, %rd123, %rd143;
	ld.global.f64 	%fd38, [%rd163];
	add.f64 	%fd39, %fd37, %fd38;
	add.s64 	%rd164, %rd122, %rd143;
	ld.global.f64 	%fd40, [%rd164];
	add.f64 	%fd41, %fd39, %fd40;
	add.s64 	%rd165, %rd121, %rd143;
	ld.global.f64 	%fd42, [%rd165];
	add.f64 	%fd43, %fd41, %fd42;
	add.s64 	%rd166, %rd120, %rd143;
	ld.global.f64 	%fd44, [%rd166];
	add.f64 	%fd45, %fd43, %fd44;
	add.s64 	%rd167, %rd119, %rd143;
	ld.global.f64 	%fd46, [%rd167];
	add.f64 	%fd47, %fd45, %fd46;
	add.s64 	%rd168, %rd118, %rd143;
	ld.global.f64 	%fd48, [%rd168];
	add.f64 	%fd49, %fd47, %fd48;
	add.s64 	%rd169, %rd117, %rd143;
	ld.global.f64 	%fd50, [%rd169];
	add.f64 	%fd51, %fd49, %fd50;
	add.s64 	%rd170, %rd116, %rd143;
	ld.global.f64 	%fd52, [%rd170];
	add.f64 	%fd53, %fd51, %fd52;
	add.s64 	%rd171, %rd115, %rd143;
	ld.global.f64 	%fd54, [%rd171];
	add.f64 	%fd55, %fd53, %fd54;
	add.s64 	%rd172, %rd114, %rd143;
	ld.global.f64 	%fd56, [%rd172];
	add.f64 	%fd57, %fd55, %fd56;
	add.s64 	%rd173, %rd113, %rd143;
	ld.global.f64 	%fd58, [%rd173];
	add.f64 	%fd59, %fd57, %fd58;
	add.s64 	%rd174, %rd112, %rd143;
	ld.global.f64 	%fd60, [%rd174];
	add.f64 	%fd61, %fd59, %fd60;
	add.s64 	%rd175, %rd111, %rd143;
	ld.global.f64 	%fd62, [%rd175];
	add.f64 	%fd63, %fd61, %fd62;
	add.s64 	%rd176, %rd110, %rd143;
	ld.global.f64 	%fd64, [%rd176];
	add.f64 	%fd65, %fd63, %fd64;
	add.s64 	%rd177, %rd109, %rd143;
	ld.global.f64 	%fd66, [%rd177];
	add.f64 	%fd67, %fd65, %fd66;
	add.s64 	%rd178, %rd108, %rd143;
	ld.global.f64 	%fd68, [%rd178];
	add.f64 	%fd69, %fd67, %fd68;
	add.s64 	%rd179, %rd107, %rd143;
	ld.global.f64 	%fd70, [%rd179];
	add.f64 	%fd71, %fd69, %fd70;
	add.s64 	%rd180, %rd106, %rd143;
	ld.global.f64 	%fd72, [%rd180];
	add.f64 	%fd73, %fd71, %fd72;
	add.s64 	%rd181, %rd105, %rd143;
	ld.global.f64 	%fd74, [%rd181];
	add.f64 	%fd75, %fd73, %fd74;
	add.s64 	%rd182, %rd104, %rd143;
	ld.global.f64 	%fd76, [%rd182];
	add.f64 	%fd77, %fd75, %fd76;
	add.s64 	%rd183, %rd103, %rd143;
	ld.global.f64 	%fd78, [%rd183];
	add.f64 	%fd79, %fd77, %fd78;
	add.s64 	%rd184, %rd102, %rd143;
	ld.global.f64 	%fd80, [%rd184];
	add.f64 	%fd81, %fd79, %fd80;
	add.s64 	%rd185, %rd101, %rd143;
	ld.global.f64 	%fd82, [%rd185];
	add.f64 	%fd83, %fd81, %fd82;
	add.s64 	%rd186, %rd100, %rd143;
	ld.global.f64 	%fd84, [%rd186];
	add.f64 	%fd85, %fd83, %fd84;
	add.s64 	%rd187, %rd99, %rd143;
	ld.global.f64 	%fd86, [%rd187];
	add.f64 	%fd87, %fd85, %fd86;
	add.s64 	%rd188, %rd98, %rd143;
	ld.global.f64 	%fd88, [%rd188];
	add.f64 	%fd89, %fd87, %fd88;
	add.s64 	%rd189, %rd97, %rd143;
	ld.global.f64 	%fd90, [%rd189];
	add.f64 	%fd91, %fd89, %fd90;
	add.s64 	%rd190, %rd96, %rd143;
	ld.global.f64 	%fd92, [%rd190];
	add.f64 	%fd93, %fd91, %fd92;
	add.s64 	%rd191, %rd95, %rd143;
	ld.global.f64 	%fd94, [%rd191];
	add.f64 	%fd95, %fd93, %fd94;
	add.s64 	%rd192, %rd94, %rd143;
	ld.global.f64 	%fd96, [%rd192];
	add.f64 	%fd97, %fd95, %fd96;
	add.s64 	%rd193, %rd93, %rd143;
	ld.global.f64 	%fd98, [%rd193];
	add.f64 	%fd99, %fd97, %fd98;
	add.s64 	%rd194, %rd92, %rd143;
	ld.global.f64 	%fd100, [%rd194];
	add.f64 	%fd101, %fd99, %fd100;
	add.s64 	%rd195, %rd91, %rd143;
	ld.global.f64 	%fd102, [%rd195];
	add.f64 	%fd103, %fd101, %fd102;
	add.s64 	%rd196, %rd90, %rd143;
	ld.global.f64 	%fd104, [%rd196];
	add.f64 	%fd105, %fd103, %fd104;
	add.s64 	%rd197, %rd89, %rd143;
	ld.global.f64 	%fd106, [%rd197];
	add.f64 	%fd107, %fd105, %fd106;
	add.s64 	%rd198, %rd88, %rd143;
	ld.global.f64 	%fd108, [%rd198];
	add.f64 	%fd109, %fd107, %fd108;
	add.s64 	%rd199, %rd87, %rd143;
	ld.global.f64 	%fd110, [%rd199];
	add.f64 	%fd111, %fd109, %fd110;
	add.s64 	%rd200, %rd86, %rd143;
	ld.global.f64 	%fd112, [%rd200];
	add.f64 	%fd113, %fd111, %fd112;
	add.s64 	%rd201, %rd85, %rd143;
	ld.global.f64 	%fd114, [%rd201];
	add.f64 	%fd115, %fd113, %fd114;
	add.s64 	%rd202, %rd84, %rd143;
	ld.global.f64 	%fd116, [%rd202];
	add.f64 	%fd117, %fd115, %fd116;
	add.s64 	%rd203, %rd83, %rd143;
	ld.global.f64 	%fd118, [%rd203];
	add.f64 	%fd119, %fd117, %fd118;
	add.s64 	%rd204, %rd82, %rd143;
	ld.global.f64 	%fd120, [%rd204];
	add.f64 	%fd121, %fd119, %fd120;
	add.s64 	%rd205, %rd81, %rd143;
	ld.global.f64 	%fd122, [%rd205];
	add.f64 	%fd123, %fd121, %fd122;
	add.s64 	%rd206, %rd80, %rd143;
	ld.global.f64 	%fd124, [%rd206];
	add.f64 	%fd125, %fd123, %fd124;
	add.s64 	%rd207, %rd79, %rd143;
	ld.global.f64 	%fd126, [%rd207];
	add.f64 	%fd127, %fd125, %fd126;
	add.s64 	%rd208, %rd78, %rd143;
	ld.global.f64 	%fd128, [%rd208];
	add.f64 	%fd129, %fd127, %fd128;
	add.s64 	%rd209, %rd77, %rd143;
	ld.global.f64 	%fd130, [%rd209];
	add.f64 	%fd131, %fd129, %fd130;
	add.s64 	%rd210, %rd76, %rd143;
	ld.global.f64 	%fd132, [%rd210];
	add.f64 	%fd133, %fd131, %fd132;
	add.s64 	%rd211, %rd75, %rd143;
	ld.global.f64 	%fd134, [%rd211];
	add.f64 	%fd135, %fd133, %fd134;
	add.s64 	%rd212, %rd74, %rd143;
	ld.global.f64 	%fd136, [%rd212];
	add.f64 	%fd137, %fd135, %fd136;
	add.s64 	%rd213, %rd73, %rd143;
	ld.global.f64 	%fd138, [%rd213];
	add.f64 	%fd139, %fd137, %fd138;
	add.s64 	%rd214, %rd72, %rd143;
	st.global.f64 	[%rd214], %fd139;
	ret;

}


// ===== COMPILED SASS (sm_100) =====

	.target	sm_100

	.elftype	@"ET_EXEC"


//--------------------- .note.nv.tkinfo           --------------------------
	.section	.note.nv.tkinfo,"",@"SHT_NOTE"
	.sectionflags	@"SHF_NOTE_NV_TKINFO"
	.tkinfo
        /*0018*/ 	.word	0x00000002
        /*0030*/ 	.string	""
        /*0030*/ 	.string	"ptxas"
        /*0030*/ 	.string	"Cuda compilation tools, release 13.0, V13.0.88"
        /*0030*/ 	.string	"Build cuda_13.0.r13.0/compiler.36424714_0"
        /*0030*/ 	.string	"-arch sm_100 -m 64 "



//--------------------- .note.nv.cuinfo           --------------------------
	.section	.note.nv.cuinfo,"",@"SHT_NOTE"
	.sectionflags	@"SHF_NOTE_NV_CUINFO"
        /*0018*/ 	.short	0x0002
        /*001a*/ 	.short	0x0064
        /*001c*/ 	.short	0x0082
	.zero		2


//--------------------- .nv.info                  --------------------------
	.section	.nv.info,"",@"SHT_CUDA_INFO"
	.align	4


	//----- nvinfo : EIATTR_REGCOUNT
	.align		4
        /*0000*/ 	.byte	0x04, 0x2f
        /*0002*/ 	.short	(.L_1 - .L_0)
	.align		4
.L_0:
        /*0004*/ 	.word	index@(_Z17vector_add_struct9struct_abPd)
        /*0008*/ 	.word	0x00000020


	//----- nvinfo : EIATTR_FRAME_SIZE
	.align		4
.L_1:
        /*000c*/ 	.byte	0x04, 0x11
        /*000e*/ 	.short	(.L_3 - .L_2)
	.align		4
.L_2:
        /*0010*/ 	.word	index@(_Z17vector_add_struct9struct_abPd)
        /*0014*/ 	.word	0x00000000


	//----- nvinfo : EIATTR_REGCOUNT
	.align		4
.L_3:
        /*0018*/ 	.byte	0x04, 0x2f
        /*001a*/ 	.short	(.L_5 - .L_4)
	.align		4
.L_4:
        /*001c*/ 	.word	index@(_Z12vector_add70PdS_S_S_S_S_S_S_S_S_S_S_S_S_S_S_S_S_S_S_S_S_S_S_S_S_S_S_S_S_S_S_S_S_S_S_S_S_S_S_S_S_S_S_S_S_S_S_S_S_S_S_S_S_S_S_S_S_S_S_S_S_S_S_S_S_S_S_S_S_S_)
        /*0020*/ 	.word	0x00000020


	//----- nvinfo : EIATTR_FRAME_SIZE
	.align		4
.L_5:
        /*0024*/ 	.byte	0x04, 0x11
        /*0026*/ 	.short	(.L_7 - .L_6)
	.align		4
.L_6:
        /*0028*/ 	.word	index@(_Z12vector_add70PdS_S_S_S_S_S_S_S_S_S_S_S_S_S_S_S_S_S_S_S_S_S_S_S_S_S_S_S_S_S_S_S_S_S_S_S_S_S_S_S_S_S_S_S_S_S_S_S_S_S_S_S_S_S_S_S_S_S_S_S_S_S_S_S_S_S_S_S_S_S_)
        /*002c*/ 	.word	0x00000000


	//----- nvinfo : EIATTR_MIN_STACK_SIZE
	.align		4
.L_7:
        /*0030*/ 	.byte	0x04, 0x12
        /*0032*/ 	.short	(.L_9 - .L_8)
	.align		4
.L_8:
        /*0034*/ 	.word	index@(_Z12vector_add70PdS_S_S_S_S_S_S_S_S_S_S_S_S_S_S_S_S_S_S_S_S_S_S_S_S_S_S_S_S_S_S_S_S_S_S_S_S_S_S_S_S_S_S_S_S_S_S_S_S_S_S_S_S_S_S_S_S_S_S_S_S_S_S_S_S_S_S_S_S_S_)
        /*0038*/ 	.word	0x00000000


	//----- nvinfo : EIATTR_MIN_STACK_SIZE
	.align		4
.L_9:
        /*003c*/ 	.byte	0x04, 0x12
        /*003e*/ 	.short	(.L_11 - .L_10)
	.align		4
.L_10:
        /*0040*/ 	.word	index@(_Z17vector_add_struct9struct_abPd)
        /*0044*/ 	.word	0x00000000
.L_11:


//--------------------- .nv.compat                --------------------------
	.section	.nv.compat,"",@"SHT_CUDA_COMPAT_INFO"
	.align	4
        /*0000*/ 	.byte	0x02, 0x09, 0x00, 0x00, 0x02, 0x02, 0x01, 0x00, 0x02, 0x05, 0x05, 0x00, 0x03, 0x07, 0x01, 0x01
        /*0010*/ 	.byte	0x02, 0x03, 0x00, 0x00, 0x02, 0x06, 0x01, 0x00, 0x04, 0x0b, 0x08, 0x00, 0x01, 0x00, 0x00, 0x00
        /*0020*/ 	.byte	0x00, 0x00, 0x00, 0x00


//--------------------- .nv.info._Z12vector_add70PdS_S_S_S_S_S_S_S_S_S_S_S_S_S_S_S_S_S_S_S_S_S_S_S_S_S_S_S_S_S_S_S_S_S_S_S_S_S_S_S_S_S_S_S_S_S_S_S_S_S_S_S_S_S_S_S_S_S_S_S_S_S_S_S_S_S_S_S_S_S_ --------------------------
	.section	.nv.info._Z12vector_add70PdS_S_S_S_S_S_S_S_S_S_S_S_S_S_S_S_S_S_S_S_S_S_S_S_S_S_S_S_S_S_S_S_S_S_S_S_S_S_S_S_S_S_S_S_S_S_S_S_S_S_S_S_S_S_S_S_S_S_S_S_S_S_S_S_S_S_S_S_S_S_,"",@"SHT_CUDA_INFO"
	.sectionflags	@""
	.align	4


	//----- nvinfo : EIATTR_CUDA_API_VERSION
	.align		4
        /*0000*/ 	.byte	0x04, 0x37
        /*0002*/ 	.short	(.L_13 - .L_12)
.L_12:
        /*0004*/ 	.word	0x00000082


	//----- nvinfo : EIATTR_KPARAM_INFO
	.align		4
.L_13:
        /*0008*/ 	.byte	0x04, 0x17
        /*000a*/ 	.short	(.L_15 - .L_14)
.L_14:
        /*000c*/ 	.word	0x00000000
        /*0010*/ 	.short	0x0046
        /*0012*/ 	.short	0x0230
        /*0014*/ 	.byte	0x00, 0xf5, 0x21, 0x00


	//----- nvinfo : EIATTR_KPARAM_INFO
	.align		4
.L_15:
        /*0018*/ 	.byte	0x04, 0x17
        /*001a*/ 	.short	(.L_17 - .L_16)
.L_16:
        /*001c*/ 	.word	0x00000000
        /*0020*/ 	.short	0x0045
        /*0022*/ 	.short	0x0228
        /*0024*/ 	.byte	0x00, 0xf5, 0x21, 0x00


	//----- nvinfo : EIATTR_KPARAM_INFO
	.align		4
.L_17:
        /*0028*/ 	.byte	0x04, 0x17
        /*002a*/ 	.short	(.L_19 - .L_18)
.L_18:
        /*002c*/ 	.word	0x00000000
        /*0030*/ 	.short	0x0044
        /*0032*/ 	.short	0x0220
        /*0034*/ 	.byte	0x00, 0xf5, 0x21, 0x00


	//----- nvinfo : EIATTR_KPARAM_INFO
	.align		4
.L_19:
        /*0038*/ 	.byte	0x04, 0x17
        /*003a*/ 	.short	(.L_21 - .L_20)
.L_20:
        /*003c*/ 	.word	0x00000000
        /*0040*/ 	.short	0x0043
        /*0042*/ 	.short	0x0218
        /*0044*/ 	.byte	0x00, 0xf5, 0x21, 0x00


	//----- nvinfo : EIATTR_KPARAM_INFO
	.align		4
.L_21:
        /*0048*/ 	.byte	0x04, 0x17
        /*004a*/ 	.short	(.L_23 - .L_22)
.L_22:
        /*004c*/ 	.word	0x00000000
        /*0050*/ 	.short	0x0042
        /*0052*/ 	.short	0x0210
        /*0054*/ 	.byte	0x00, 0xf5, 0x21, 0x00


	//----- nvinfo : EIATTR_KPARAM_INFO
	.align		4
.L_23:
        /*0058*/ 	.byte	0x04, 0x17
        /*005a*/ 	.short	(.L_25 - .L_24)
.L_24:
        /*005c*/ 	.word	0x00000000
        /*0060*/ 	.short	0x0041
        /*0062*/ 	.short	0x0208
        /*0064*/ 	.byte	0x00, 0xf5, 0x21, 0x00


	//----- nvinfo : EIATTR_KPARAM_INFO
	.align		4
.L_25:
        /*0068*/ 	.byte	0x04, 0x17
        /*006a*/ 	.short	(.L_27 - .L_26)
.L_26:
        /*006c*/ 	.word	0x00000000
        /*0070*/ 	.short	0x0040
        /*0072*/ 	.short	0x0200
        /*0074*/ 	.byte	0x00, 0xf5, 0x21, 0x00


	//----- nvinfo : EIATTR_KPARAM_INFO
	.align		4
.L_27:
        /*0078*/ 	.byte	0x04, 0x17
        /*007a*/ 	.short	(.L_29 - .L_28)
.L_28:
        /*007c*/ 	.word	0x00000000
        /*0080*/ 	.short	0x003f
        /*0082*/ 	.short	0x01f8
        /*0084*/ 	.byte	0x00, 0xf5, 0x21, 0x00


	//----- nvinfo : EIATTR_KPARAM_INFO
	.align		4
.L_29:
        /*0088*/ 	.byte	0x04, 0x17
        /*008a*/ 	.short	(.L_31 - .L_30)
.L_30:
        /*008c*/ 	.word	0x00000000
        /*0090*/ 	.short	0x003e
        /*0092*/ 	.short	0x01f0
        /*0094*/ 	.byte	0x00, 0xf5, 0x21, 0x00


	//----- nvinfo : EIATTR_KPARAM_INFO
	.align		4
.L_31:
        /*0098*/ 	.byte	0x04, 0x17
        /*009a*/ 	.short	(.L_33 - .L_32)
.L_32:
        /*009c*/ 	.word	0x00000000
        /*00a0*/ 	.short	0x003d
        /*00a2*/ 	.short	0x01e8
        /*00a4*/ 	.byte	0x00, 0xf5, 0x21, 0x00


	//----- nvinfo : EIATTR_KPARAM_INFO
	.align		4
.L_33:
        /*00a8*/ 	.byte	0x04, 0x17
        /*00aa*/ 	.short	(.L_35 - .L_34)
.L_34:
        /*00ac*/ 	.word	0x00000000
        /*00b0*/ 	.short	0x003c
        /*00b2*/ 	.short	0x01e0
        /*00b4*/ 	.byte	0x00, 0xf5, 0x21, 0x00


	//----- nvinfo : EIATTR_KPARAM_INFO
	.align		4
.L_35:
        /*00b8*/ 	.byte	0x04, 0x17
        /*00ba*/ 	.short	(.L_37 - .L_36)
.L_36:
        /*00bc*/ 	.word	0x00000000
        /*00c0*/ 	.short	0x003b
        /*00c2*/ 	.short	0x01d8
        /*00c4*/ 	.byte	0x00, 0xf5, 0x21, 0x00


	//----- nvinfo : EIATTR_KPARAM_INFO
	.align		4
.L_37:
        /*00c8*/ 	.byte	0x04, 0x17
        /*00ca*/ 	.short	(.L_39 - .L_38)
.L_38:
        /*00cc*/ 	.word	0x00000000
        /*00d0*/ 	.short	0x003a
        /*00d2*/ 	.short	0x01d0
        /*00d4*/ 	.byte	0x00, 0xf5, 0x21, 0x00


	//----- nvinfo : EIATTR_KPARAM_INFO
	.align		4
.L_39:
        /*00d8*/ 	.byte	0x04, 0x17
        /*00da*/ 	.short	(.L_41 - .L_40)
.L_40:
        /*00dc*/ 	.word	0x00000000
        /*00e0*/ 	.short	0x0039
        /*00e2*/ 	.short	0x01c8
        /*00e4*/ 	.byte	0x00, 0xf5, 0x21, 0x00


	//----- nvinfo : EIATTR_KPARAM_INFO
	.align		4
.L_41:
        /*00e8*/ 	.byte	0x04, 0x17
        /*00ea*/ 	.short	(.L_43 - .L_42)
.L_42:
        /*00ec*/ 	.word	0x00000000
        /*00f0*/ 	.short	0x0038
        /*00f2*/ 	.short	0x01c0
        /*00f4*/ 	.byte	0x00, 0xf5, 0x21, 0x00


	//----- nvinfo : EIATTR_KPARAM_INFO
	.align		4
.L_43:
        /*00f8*/ 	.byte	0x04, 0x17
        /*00fa*/ 	.short	(.L_45 - .L_44)
.L_44:
        /*00fc*/ 	.word	0x00000000
        /*0100*/ 	.short	0x0037
        /*0102*/ 	.short	0x01b8
        /*0104*/ 	.byte	0x00, 0xf5, 0x21, 0x00


	//----- nvinfo : EIATTR_KPARAM_INFO
	.align		4
.L_45:
        /*0108*/ 	.byte	0x04, 0x17
        /*010a*/ 	.short	(.L_47 - .L_46)
.L_46:
        /*010c*/ 	.word	0x00000000
        /*0110*/ 	.short	0x0036
        /*0112*/ 	.short	0x01b0
        /*0114*/ 	.byte	0x00, 0xf5, 0x21, 0x00


	//----- nvinfo : EIATTR_KPARAM_INFO
	.align		4
.L_47:
        /*0118*/ 	.byte	0x04, 0x17
        /*011a*/ 	.short	(.L_49 - .L_48)
.L_48:
        /*011c*/ 	.word	0x00000000
        /*0120*/ 	.short	0x0035
        /*0122*/ 	.short	0x01a8
        /*0124*/ 	.byte	0x00, 0xf5, 0x21, 0x00


	//----- nvinfo : EIATTR_KPARAM_INFO
	.align		4
.L_49:
        /*0128*/ 	.byte	0x04, 0x17
        /*012a*/ 	.short	(.L_51 - .L_50)
.L_50:
        /*012c*/ 	.word	0x00000000
        /*0130*/ 	.short	0x0034
        /*0132*/ 	.short	0x01a0
        /*0134*/ 	.byte	0x00, 0xf5, 0x21, 0x00


	//----- nvinfo : EIATTR_KPARAM_INFO
	.align		4
.L_51:
        /*0138*/ 	.byte	0x04, 0x17
        /*013a*/ 	.short	(.L_53 - .L_52)
.L_52:
        /*013c*/ 	.word	0x00000000
        /*0140*/ 	.short	0x0033
        /*0142*/ 	.short	0x0198
        /*0144*/ 	.byte	0x00, 0xf5, 0x21, 0x00


	//----- nvinfo : EIATTR_KPARAM_INFO
	.align		4
.L_53:
        /*0148*/ 	.byte	0x04, 0x17
        /*014a*/ 	.short	(.L_55 - .L_54)
.L_54:
        /*014c*/ 	.word	0x00000000
        /*0150*/ 	.short	0x0032
        /*0152*/ 	.short	0x0190
        /*0154*/ 	.byte	0x00, 0xf5, 0x21, 0x00


	//----- nvinfo : EIATTR_KPARAM_INFO
	.align		4
.L_55:
        /*0158*/ 	.byte	0x04, 0x17
        /*015a*/ 	.short	(.L_57 - .L_56)
.L_56:
        /*015c*/ 	.word	0x00000000
        /*0160*/ 	.short	0x0031
        /*0162*/ 	.short	0x0188
        /*0164*/ 	.byte	0x00, 0xf5, 0x21, 0x00


	//----- nvinfo : EIATTR_KPARAM_INFO
	.align		4
.L_57:
        /*0168*/ 	.byte	0x04, 0x17
        /*016a*/ 	.short	(.L_59 - .L_58)
.L_58:
        /*016c*/ 	.word	0x00000000
        /*0170*/ 	.short	0x0030
        /*0172*/ 	.short	0x0180
        /*0174*/ 	.byte	0x00, 0xf5, 0x21, 0x00


	//----- nvinfo : EIATTR_KPARAM_INFO
	.align		4
.L_59:
        /*0178*/ 	.byte	0x04, 0x17
        /*017a*/ 	.short	(.L_61 - .L_60)
.L_60:
        /*017c*/ 	.word	0x00000000
        /*0180*/ 	.short	0x002f
        /*0182*/ 	.short	0x0178
        /*0184*/ 	.byte	0x00, 0xf5, 0x21, 0x00


	//----- nvinfo : EIATTR_KPARAM_INFO
	.align		4
.L_61:
        /*0188*/ 	.byte	0x04, 0x17
        /*018a*/ 	.short	(.L_63 - .L_62)
.L_62:
        /*018c*/ 	.word	0x00000000
        /*0190*/ 	.short	0x002e
        /*0192*/ 	.short	0x0170
        /*0194*/ 	.byte	0x00, 0xf5, 0x21, 0x00


	//----- nvinfo : EIATTR_KPARAM_INFO
	.align		4
.L_63:
        /*0198*/ 	.byte	0x04, 0x17
        /*019a*/ 	.short	(.L_65 - .L_64)
.L_64:
        /*019c*/ 	.word	0x00000000
        /*01a0*/ 	.short	0x002d
        /*01a2*/ 	.short	0x0168
        /*01a4*/ 	.byte	0x00, 0xf5, 0x21, 0x00


	//----- nvinfo : EIATTR_KPARAM_INFO
	.align		4
.L_65:
        /*01a8*/ 	.byte	0x04, 0x17
        /*01aa*/ 	.short	(.L_67 - .L_66)
.L_66:
        /*01ac*/ 	.word	0x00000000
        /*01b0*/ 	.short	0x002c
        /*01b2*/ 	.short	0x0160
        /*01b4*/ 	.byte	0x00, 0xf5, 0x21, 0x00


	//----- nvinfo : EIATTR_KPARAM_INFO
	.align		4
.L_67:
        /*01b8*/ 	.byte	0x04, 0x17
        /*01ba*/ 	.short	(.L_69 - .L_68)
.L_68:
        /*01bc*/ 	.word	0x00000000
        /*01c0*/ 	.short	0x002b
        /*01c2*/ 	.short	0x0158
        /*01c4*/ 	.byte	0x00, 0xf5, 0x21, 0x00


	//----- nvinfo : EIATTR_KPARAM_INFO
	.align		4
.L_69:
        /*01c8*/ 	.byte	0x04, 0x17
        /*01ca*/ 	.short	(.L_71 - .L_70)
.L_70:
        /*01cc*/ 	.word	0x00000000
        /*01d0*/ 	.short	0x002a
        /*01d2*/ 	.short	0x0150
        /*01d4*/ 	.byte	0x00, 0xf5, 0x21, 0x00


	//----- nvinfo : EIATTR_KPARAM_INFO
	.align		4
.L_71:
        /*01d8*/ 	.byte	0x04, 0x17
        /*01da*/ 	.short	(.L_73 - .L_72)
.L_72:
        /*01dc*/ 	.word	0x00000000
        /*01e0*/ 	.short	0x0029
        /*01e2*/ 	.short	0x0148
        /*01e4*/ 	.byte	0x00, 0xf5, 0x21, 0x00


	//----- nvinfo : EIATTR_KPARAM_INFO
	.align		4
.L_73:
        /*01e8*/ 	.byte	0x04, 0x17
        /*01ea*/ 	.short	(.L_75 - .L_74)
.L_74:
        /*01ec*/ 	.word	0x00000000
        /*01f0*/ 	.short	0x0028
        /*01f2*/ 	.short	0x0140
        /*01f4*/ 	.byte	0x00, 0xf5, 0x21, 0x00


	//----- nvinfo : EIATTR_KPARAM_INFO
	.align		4
.L_75:
        /*01f8*/ 	.byte	0x04, 0x17
        /*01fa*/ 	.short	(.L_77 - .L_76)
.L_76:
        /*01fc*/ 	.word	0x00000000
        /*0200*/ 	.short	0x0027
        /*0202*/ 	.short	0x0138
        /*0204*/ 	.byte	0x00, 0xf5, 0x21, 0x00


	//----- nvinfo : EIATTR_KPARAM_INFO
	.align		4
.L_77:
        /*0208*/ 	.byte	0x04, 0x17
        /*020a*/ 	.short	(.L_79 - .L_78)
.L_78:
        /*020c*/ 	.word	0x00000000
        /*0210*/ 	.short	0x0026
        /*0212*/ 	.short	0x0130
        /*0214*/ 	.byte	0x00, 0xf5, 0x21, 0x00


	//----- nvinfo : EIATTR_KPARAM_INFO
	.align		4
.L_79:
        /*0218*/ 	.byte	0x04, 0x17
        /*021a*/ 	.short	(.L_81 - .L_80)
.L_80:
        /*021c*/ 	.word	0x00000000
        /*0220*/ 	.short	0x0025
        /*0222*/ 	.short	0x0128
        /*0224*/ 	.byte	0x00, 0xf5, 0x21, 0x00


	//----- nvinfo : EIATTR_KPARAM_INFO
	.align		4
.L_81:
        /*0228*/ 	.byte	0x04, 0x17
        /*022a*/ 	.short	(.L_83 - .L_82)
.L_82:
        /*022c*/ 	.word	0x00000000
        /*0230*/ 	.short	0x0024
        /*0232*/ 	.short	0x0120
        /*0234*/ 	.byte	0x00, 0xf5, 0x21, 0x00


	//----- nvinfo : EIATTR_KPARAM_INFO
	.align		4
.L_83:
        /*0238*/ 	.byte	0x04, 0x17
        /*023a*/ 	.short	(.L_85 - .L_84)
.L_84:
        /*023c*/ 	.word	0x00000000
        /*0240*/ 	.short	0x0023
        /*0242*/ 	.short	0x0118
        /*0244*/ 	.byte	0x00, 0xf5, 0x21, 0x00


	//----- nvinfo : EIATTR_KPARAM_INFO
	.align		4
.L_85:
        /*0248*/ 	.byte	0x04, 0x17
        /*024a*/ 	.short	(.L_87 - .L_86)
.L_86:
        /*024c*/ 	.word	0x00000000
        /*0250*/ 	.short	0x0022
        /*0252*/ 	.short	0x0110
        /*0254*/ 	.byte	0x00, 0xf5, 0x21, 0x00


	//----- nvinfo : EIATTR_KPARAM_INFO
	.align		4
.L_87:
        /*0258*/ 	.byte	0x04, 0x17
        /*025a*/ 	.short	(.L_89 - .L_88)
.L_88:
        /*025c*/ 	.word	0x00000000
        /*0260*/ 	.short	0x0021
        /*0262*/ 	.short	0x0108
        /*0264*/ 	.byte	0x00, 0xf5, 0x21, 0x00


	//----- nvinfo : EIATTR_KPARAM_INFO
	.align		4
.L_89:
        /*0268*/ 	.byte	0x04, 0x17
        /*026a*/ 	.short	(.L_91 - .L_90)
.L_90:
        /*026c*/ 	.word	0x00000000
        /*0270*/ 	.short	0x0020
        /*0272*/ 	.short	0x0100
        /*0274*/ 	.byte	0x00, 0xf5, 0x21, 0x00


	//----- nvinfo : EIATTR_KPARAM_INFO
	.align		4
.L_91:
        /*0278*/ 	.byte	0x04, 0x17
        /*027a*/ 	.short	(.L_93 - .L_92)
.L_92:
        /*027c*/ 	.word	0x00000000
        /*0280*/ 	.short	0x001f
        /*0282*/ 	.short	0x00f8
        /*0284*/ 	.byte	0x00, 0xf5, 0x21, 0x00


	//----- nvinfo : EIATTR_KPARAM_INFO
	.align		4
.L_93:
        /*0288*/ 	.byte	0x04, 0x17
        /*028a*/ 	.short	(.L_95 - .L_94)
.L_94:
        /*028c*/ 	.word	0x00000000
        /*0290*/ 	.short	0x001e
        /*0292*/ 	.short	0x00f0
        /*0294*/ 	.byte	0x00, 0xf5, 0x21, 0x00


	//----- nvinfo : EIATTR_KPARAM_INFO
	.align		4
.L_95:
        /*0298*/ 	.byte	0x04, 0x17
        /*029a*/ 	.short	(.L_97 - .L_96)
.L_96:
        /*029c*/ 	.word	0x00000000
        /*02a0*/ 	.short	0x001d
        /*02a2*/ 	.short	0x00e8
        /*02a4*/ 	.byte	0x00, 0xf5, 0x21, 0x00


	//----- nvinfo : EIATTR_KPARAM_INFO
	.align		4
.L_97:
        /*02a8*/ 	.byte	0x04, 0x17
        /*02aa*/ 	.short	(.L_99 - .L_98)
.L_98:
        /*02ac*/ 	.word	0x00000000
        /*02b0*/ 	.short	0x001c
        /*02b2*/ 	.short	0x00e0
        /*02b4*/ 	.byte	0x00, 0xf5, 0x21, 0x00


	//----- nvinfo : EIATTR_KPARAM_INFO
	.align		4
.L_99:
        /*02b8*/ 	.byte	0x04, 0x17
        /*02ba*/ 	.short	(.L_101 - .L_100)
.L_100:
        /*02bc*/ 	.word	0x00000000
        /*02c0*/ 	.short	0x001b
        /*02c2*/ 	.short	0x00d8
        /*02c4*/ 	.byte	0x00, 0xf5, 0x21, 0x00


	//----- nvinfo : EIATTR_KPARAM_INFO
	.align		4
.L_101:
        /*02c8*/ 	.byte	0x04, 0x17
        /*02ca*/ 	.short	(.L_103 - .L_102)
.L_102:
        /*02cc*/ 	.word	0x00000000
        /*02d0*/ 	.short	0x001a
        /*02d2*/ 	.short	0x00d0
        /*02d4*/ 	.byte	0x00, 0xf5, 0x21, 0x00


	//----- nvinfo : EIATTR_KPARAM_INFO
	.align		4
.L_103:
        /*02d8*/ 	.byte	0x04, 0x17
        /*02da*/ 	.short	(.L_105 - .L_104)
.L_104:
        /*02dc*/ 	.word	0x00000000
        /*02e0*/ 	.short	0x0019
        /*02e2*/ 	.short	0x00c8
        /*02e4*/ 	.byte	0x00, 0xf5, 0x21, 0x00


	//----- nvinfo : EIATTR_KPARAM_INFO
	.align		4
.L_105:
        /*02e8*/ 	.byte	0x04, 0x17
        /*02ea*/ 	.short	(.L_107 - .L_106)
.L_106:
        /*02ec*/ 	.word	0x00000000
        /*02f0*/ 	.short	0x0018
        /*02f2*/ 	.short	0x00c0
        /*02f4*/ 	.byte	0x00, 0xf5, 0x21, 0x00


	//----- nvinfo : EIATTR_KPARAM_INFO
	.align		4
.L_107:
        /*02f8*/ 	.byte	0x04, 0x17
        /*02fa*/ 	.short	(.L_109 - .L_108)
.L_108:
        /*02fc*/ 	.word	0x00000000
        /*0300*/ 	.short	0x0017
        /*0302*/ 	.short	0x00b8
        /*0304*/ 	.byte	0x00, 0xf5, 0x21, 0x00


	//----- nvinfo : EIATTR_KPARAM_INFO
	.align		4
.L_109:
        /*0308*/ 	.byte	0x04, 0x17
        /*030a*/ 	.short	(.L_111 - .L_110)
.L_110:
        /*030c*/ 	.word	0x00000000
        /*0310*/ 	.short	0x0016
        /*0312*/ 	.short	0x00b0
        /*0314*/ 	.byte	0x00, 0xf5, 0x21, 0x00


	//----- nvinfo : EIATTR_KPARAM_INFO
	.align		4
.L_111:
        /*0318*/ 	.byte	0x04, 0x17
        /*031a*/ 	.short	(.L_113 - .L_112)
.L_112:
        /*031c*/ 	.word	0x00000000
        /*0320*/ 	.short	0x0015
        /*0322*/ 	.short	0x00a8
        /*0324*/ 	.byte	0x00, 0xf5, 0x21, 0x00


	//----- nvinfo : EIATTR_KPARAM_INFO
	.align		4
.L_113:
        /*0328*/ 	.byte	0x04, 0x17
        /*032a*/ 	.short	(.L_115 - .L_114)
.L_114:
        /*032c*/ 	.word	0x00000000
        /*0330*/ 	.short	0x0014
        /*0332*/ 	.short	0x00a0
        /*0334*/ 	.byte	0x00, 0xf5, 0x21, 0x00


	//----- nvinfo : EIATTR_KPARAM_INFO
	.align		4
.L_115:
        /*0338*/ 	.byte	0x04, 0x17
        /*033a*/ 	.short	(.L_117 - .L_116)
.L_116:
        /*033c*/ 	.word	0x00000000
        /*0340*/ 	.short	0x0013
        /*0342*/ 	.short	0x0098
        /*0344*/ 	.byte	0x00, 0xf5, 0x21, 0x00


	//----- nvinfo : EIATTR_KPARAM_INFO
	.align		4
.L_117:
        /*0348*/ 	.byte	0x04, 0x17
        /*034a*/ 	.short	(.L_119 - .L_118)
.L_118:
        /*034c*/ 	.word	0x00000000
        /*0350*/ 	.short	0x0012
        /*0352*/ 	.short	0x0090
        /*0354*/ 	.byte	0x00, 0xf5, 0x21, 0x00


	//----- nvinfo : EIATTR_KPARAM_INFO
	.align		4
.L_119:
        /*0358*/ 	.byte	0x04, 0x17
        /*035a*/ 	.short	(.L_121 - .L_120)
.L_120:
        /*035c*/ 	.word	0x00000000
        /*0360*/ 	.short	0x0011
        /*0362*/ 	.short	0x0088
        /*0364*/ 	.byte	0x00, 0xf5, 0x21, 0x00


	//----- nvinfo : EIATTR_KPARAM_INFO
	.align		4
.L_121:
        /*0368*/ 	.byte	0x04, 0x17
        /*036a*/ 	.short	(.L_123 - .L_122)
.L_122:
        /*036c*/ 	.word	0x00000000
        /*0370*/ 	.short	0x0010
        /*0372*/ 	.short	0x0080
        /*0374*/ 	.byte	0x00, 0xf5, 0x21, 0x00


	//----- nvinfo : EIATTR_KPARAM_INFO
	.align		4
.L_123:
        /*0378*/ 	.byte	0x04, 0x17
        /*037a*/ 	.short	(.L_125 - .L_124)
.L_124:
        /*037c*/ 	.word	0x00000000
        /*0380*/ 	.short	0x000f
        /*0382*/ 	.short	0x0078
        /*0384*/ 	.byte	0x00, 0xf5, 0x21, 0x00


	//----- nvinfo : EIATTR_KPARAM_INFO
	.align		4
.L_125:
        /*0388*/ 	.byte	0x04, 0x17
        /*038a*/ 	.short	(.L_127 - .L_126)
.L_126:
        /*038c*/ 	.word	0x00000000
        /*0390*/ 	.short	0x000e
        /*0392*/ 	.short	0x0070
        /*0394*/ 	.byte	0x00, 0xf5, 0x21, 0x00


	//----- nvinfo : EIATTR_KPARAM_INFO
	.align		4
.L_127:
        /*0398*/ 	.byte	0x04, 0x17
        /*039a*/ 	.short	(.L_129 - .L_128)
.L_128:
        /*039c*/ 	.word	0x00000000
        /*03a0*/ 	.short	0x000d
        /*03a2*/ 	.short	0x0068
        /*03a4*/ 	.byte	0x00, 0xf5, 0x21, 0x00


	//----- nvinfo : EIATTR_KPARAM_INFO
	.align		4
.L_129:
        /*03a8*/ 	.byte	0x04, 0x17
        /*03aa*/ 	.short	(.L_131 - .L_130)
.L_130:
        /*03ac*/ 	.word	0x00000000
        /*03b0*/ 	.short	0x000c
        /*03b2*/ 	.short	0x0060
        /*03b4*/ 	.byte	0x00, 0xf5, 0x21, 0x00


	//----- nvinfo : EIATTR_KPARAM_INFO
	.align		4
.L_131:
        /*03b8*/ 	.byte	0x04, 0x17
        /*03ba*/ 	.short	(.L_133 - .L_132)
.L_132:
        /*03bc*/ 	.word	0x00000000
        /*03c0*/ 	.short	0x000b
        /*03c2*/ 	.short	0x0058
        /*03c4*/ 	.byte	0x00, 0xf5, 0x21, 0x00


	//----- nvinfo : EIATTR_KPARAM_INFO
	.align		4
.L_133:
        /*03c8*/ 	.byte	0x04, 0x17
        /*03ca*/ 	.short	(.L_135 - .L_134)
.L_134:
        /*03cc*/ 	.word	0x00000000
        /*03d0*/ 	.short	0x000a
        /*03d2*/ 	.short	0x0050
        /*03d4*/ 	.byte	0x00, 0xf5, 0x21, 0x00


	//----- nvinfo : EIATTR_KPARAM_INFO
	.align		4
.L_135:
        /*03d8*/ 	.byte	0x04, 0x17
        /*03da*/ 	.short	(.L_137 - .L_136)
.L_136:
        /*03dc*/ 	.word	0x00000000
        /*03e0*/ 	.short	0x0009
        /*03e2*/ 	.short	0x0048
        /*03e4*/ 	.byte	0x00, 0xf5, 0x21, 0x00


	//----- nvinfo : EIATTR_KPARAM_INFO
	.align		4
.L_137:
        /*03e8*/ 	.byte	0x04, 0x17
        /*03ea*/ 	.short	(.L_139 - .L_138)
.L_138:
        /*03ec*/ 	.word	0x00000000
        /*03f0*/ 	.short	0x0008
        /*03f2*/ 	.short	0x0040
        /*03f4*/ 	.byte	0x00, 0xf5, 0x21, 0x00


	//----- nvinfo : EIATTR_KPARAM_INFO
	.align		4
.L_139:
        /*03f8*/ 	.byte	0x04, 0x17
        /*03fa*/ 	.short	(.L_141 - .L_140)
.L_140:
        /*03fc*/ 	.word	0x00000000
        /*0400*/ 	.short	0x0007
        /*0402*/ 	.short	0x0038
        /*0404*/ 	.byte	0x00, 0xf5, 0x21, 0x00


	//----- nvinfo : EIATTR_KPARAM_INFO
	.align		4
.L_141:
        /*0408*/ 	.byte	0x04, 0x17
        /*040a*/ 	.short	(.L_143 - .L_142)
.L_142:
        /*040c*/ 	.word	0x00000000
        /*0410*/ 	.short	0x0006
        /*0412*/ 	.short	0x0030
        /*0414*/ 	.byte	0x00, 0xf5, 0x21, 0x00


	//----- nvinfo : EIATTR_KPARAM_INFO
	.align		4
.L_143:
        /*0418*/ 	.byte	0x04, 0x17
        /*041a*/ 	.short	(.L_145 - .L_144)
.L_144:
        /*041c*/ 	.word	0x00000000
        /*0420*/ 	.short	0x0005
        /*0422*/ 	.short	0x0028
        /*0424*/ 	.byte	0x00, 0xf5, 0x21, 0x00


	//----- nvinfo : EIATTR_KPARAM_INFO
	.align		4
.L_145:
        /*0428*/ 	.byte	0x04, 0x17
        /*042a*/ 	.short	(.L_147 - .L_146)
.L_146:
        /*042c*/ 	.word	0x00000000
        /*0430*/ 	.short	0x0004
        /*0432*/ 	.short	0x0020
        /*0434*/ 	.byte	0x00, 0xf5, 0x21, 0x00


	//----- nvinfo : EIATTR_KPARAM_INFO
	.align		4
.L_147:
        /*0438*/ 	.byte	0x04, 0x17
        /*043a*/ 	.short	(.L_149 - .L_148)
.L_148:
        /*043c*/ 	.word	0x00000000
        /*0440*/ 	.short	0x0003
        /*0442*/ 	.short	0x0018
        /*0444*/ 	.byte	0x00, 0xf5, 0x21, 0x00


	//----- nvinfo : EIATTR_KPARAM_INFO
	.align		4
.L_149:
        /*0448*/ 	.byte	0x04, 0x17
        /*044a*/ 	.short	(.L_151 - .L_150)
.L_150:
        /*044c*/ 	.word	0x00000000
        /*0450*/ 	.short	0x0002
        /*0452*/ 	.short	0x0010
        /*0454*/ 	.byte	0x00, 0xf5, 0x21, 0x00


	//----- nvinfo : EIATTR_KPARAM_INFO
	.align		4
.L_151:
        /*0458*/ 	.byte	0x04, 0x17
        /*045a*/ 	.short	(.L_153 - .L_152)
.L_152:
        /*045c*/ 	.word	0x00000000
        /*0460*/ 	.short	0x0001
        /*0462*/ 	.short	0x0008
        /*0464*/ 	.byte	0x00, 0xf5, 0x21, 0x00


	//----- nvinfo : EIATTR_KPARAM_INFO
	.align		4
.L_153:
        /*0468*/ 	.byte	0x04, 0x17
        /*046a*/ 	.short	(.L_155 - .L_154)
.L_154:
        /*046c*/ 	.word	0x00000000
        /*0470*/ 	.short	0x0000
        /*0472*/ 	.short	0x0000
        /*0474*/ 	.byte	0x00, 0xf5, 0x21, 0x00


	//----- nvinfo : EIATTR_SPARSE_MMA_MASK
	.align		4
.L_155:
        /*0478*/ 	.byte	0x03, 0x50
        /*047a*/ 	.short	0x0000


	//----- nvinfo : EIATTR_MAXREG_COUNT
	.align		4
        /*047c*/ 	.byte	0x03, 0x1b
        /*047e*/ 	.short	0x00ff


	//----- nvinfo : EIATTR_MERCURY_ISA_VERSION
	.align		4
        /*0480*/ 	.byte	0x03, 0x5f
        /*0482*/ 	.short	0x0101


	//----- nvinfo : EIATTR_VRC_CTA_INIT_COUNT
	.align		4
        /*0484*/ 	.byte	0x02, 0x4a
	.zero		1
	.zero		1


	//----- nvinfo : EIATTR_EXIT_INSTR_OFFSETS
	.align		4
        /*0488*/ 	.byte	0x04, 0x1c
        /*048a*/ 	.short	(.L_157 - .L_156)


	//   ....[0]....
.L_156:
        /*048c*/ 	.word	0x00001230


	//----- nvinfo : EIATTR_CBANK_PARAM_SIZE
	.align		4
.L_157:
        /*0490*/ 	.byte	0x03, 0x19
        /*0492*/ 	.short	0x0238


	//----- nvinfo : EIATTR_PARAM_CBANK
	.align		4
        /*0494*/ 	.byte	0x04, 0x0a
        /*0496*/ 	.short	(.L_159 - .L_158)
	.align		4
.L_158:
        /*0498*/ 	.word	index@(.nv.constant0._Z12vector_add70PdS_S_S_S_S_S_S_S_S_S_S_S_S_S_S_S_S_S_S_S_S_S_S_S_S_S_S_S_S_S_S_S_S_S_S_S_S_S_S_S_S_S_S_S_S_S_S_S_S_S_S_S_S_S_S_S_S_S_S_S_S_S_S_S_S_S_S_S_S_S_)
        /*049c*/ 	.short	0x0380
        /*049e*/ 	.short	0x0238


	//----- nvinfo : EIATTR_SW_WAR
	.align		4
.L_159:
        /*04a0*/ 	.byte	0x04, 0x36
        /*04a2*/ 	.short	(.L_161 - .L_160)
.L_160:
        /*04a4*/ 	.word	0x00000008
.L_161:


//--------------------- .nv.info._Z17vector_add_struct9struct_abPd --------------------------
	.section	.nv.info._Z17vector_add_struct9struct_abPd,"",@"SHT_CUDA_INFO"
	.sectionflags	@""
	.align	4


	//----- nvinfo : EIATTR_CUDA_API_VERSION
	.align		4
        /*0000*/ 	.byte	0x04, 0x37
        /*0002*/ 	.short	(.L_163 - .L_162)
.L_162:
        /*0004*/ 	.word	0x00000082


	//----- nvinfo : EIATTR_KPARAM_INFO
	.align		4
.L_163:
        /*0008*/ 	.byte	0x04, 0x17
        /*000a*/ 	.short	(.L_165 - .L_164)
.L_164:
        /*000c*/ 	.word	0x00000000
        /*0010*/ 	.short	0x0001
        /*0012*/ 	.short	0x0230
        /*0014*/ 	.byte	0x00, 0xf5, 0x21, 0x00


	//----- nvinfo : EIATTR_KPARAM_INFO
	.align		4
.L_165:
        /*0018*/ 	.byte	0x04, 0x17
        /*001a*/ 	.short	(.L_167 - .L_166)
.L_166:
        /*001c*/ 	.word	0x00000000
        /*0020*/ 	.short	0x0000
        /*0022*/ 	.short	0x0000
        /*0024*/ 	.byte	0x00, 0xf0, 0xc1, 0x08


	//----- nvinfo : EIATTR_SPARSE_MMA_MASK
	.align		4
.L_167:
        /*0028*/ 	.byte	0x03, 0x50
        /*002a*/ 	.short	0x0000


	//----- nvinfo : EIATTR_MAXREG_COUNT
	.align		4
        /*002c*/ 	.byte	0x03, 0x1b
        /*002e*/ 	.short	0x00ff


	//----- nvinfo : EIATTR_MERCURY_ISA_VERSION
	.align		4
        /*0030*/ 	.byte	0x03, 0x5f
        /*0032*/ 	.short	0x0101


	//----- nvinfo : EIATTR_VRC_CTA_INIT_COUNT
	.align		4
        /*0034*/ 	.byte	0x02, 0x4a
	.zero		1
	.zero		1


	//----- nvinfo : EIATTR_EXIT_INSTR_OFFSETS
	.align		4
        /*0038*/ 	.byte	0x04, 0x1c
        /*003a*/ 	.short	(.L_169 - .L_168)


	//   ....[0]....
.L_168:
        /*003c*/ 	.word	0x00001230


	//----- nvinfo : EIATTR_CBANK_PARAM_SIZE
	.align		4
.L_169:
        /*0040*/ 	.byte	0x03, 0x19
        /*0042*/ 	.short	0x0238


	//----- nvinfo : EIATTR_PARAM_CBANK
	.align		4
        /*0044*/ 	.byte	0x04, 0x0a
        /*0046*/ 	.short	(.L_171 - .L_170)
	.align		4
.L_170:
        /*0048*/ 	.word	index@(.nv.constant0._Z17vector_add_struct9struct_abPd)
        /*004c*/ 	.short	0x0380
        /*004e*/ 	.short	0x0238


	//----- nvinfo : EIATTR_SW_WAR
	.align		4
.L_171:
        /*0050*/ 	.byte	0x04, 0x36
        /*0052*/ 	.short	(.L_173 - .L_172)
.L_172:
        /*0054*/ 	.word	0x00000008
.L_173:


//--------------------- .nv.callgraph             --------------------------
	.section	.nv.callgraph,"",@"SHT_CUDA_CALLGRAPH"
	.align	4
	.sectionentsize	8
	.align		4
        /*0000*/ 	.word	0x00000000
	.align		4
        /*0004*/ 	.word	0xffffffff
	.align		4
        /*0008*/ 	.word	0x00000000
	.align		4
        /*000c*/ 	.word	0xfffffffe
	.align		4
        /*0010*/ 	.word	0x00000000
	.align		4
        /*0014*/ 	.word	0xfffffffd
	.align		4
        /*0018*/ 	.word	0x00000000
	.align		4
        /*001c*/ 	.word	0xfffffffc


//--------------------- .text._Z12vector_add70PdS_S_S_S_S_S_S_S_S_S_S_S_S_S_S_S_S_S_S_S_S_S_S_S_S_S_S_S_S_S_S_S_S_S_S_S_S_S_S_S_S_S_S_S_S_S_S_S_S_S_S_S_S_S_S_S_S_S_S_S_S_S_S_S_S_S_S_S_S_S_ --------------------------
	.section	.text._Z12vector_add70PdS_S_S_S_S_S_S_S_S_S_S_S_S_S_S_S_S_S_S_S_S_S_S_S_S_S_S_S_S_S_S_S_S_S_S_S_S_S_S_S_S_S_S_S_S_S_S_S_S_S_S_S_S_S_S_S_S_S_S_S_S_S_S_S_S_S_S_S_S_S_,"ax",@progbits
	.align	128
        .global         _Z12vector_add70PdS_S_S_S_S_S_S_S_S_S_S_S_S_S_S_S_S_S_S_S_S_S_S_S_S_S_S_S_S_S_S_S_S_S_S_S_S_S_S_S_S_S_S_S_S_S_S_S_S_S_S_S_S_S_S_S_S_S_S_S_S_S_S_S_S_S_S_S_S_S_
        .type           _Z12vector_add70PdS_S_S_S_S_S_S_S_S_S_S_S_S_S_S_S_S_S_S_S_S_S_S_S_S_S_S_S_S_S_S_S_S_S_S_S_S_S_S_S_S_S_S_S_S_S_S_S_S_S_S_S_S_S_S_S_S_S_S_S_S_S_S_S_S_S_S_S_S_S_,@function
        .size           _Z12vector_add70PdS_S_S_S_S_S_S_S_S_S_S_S_S_S_S_S_S_S_S_S_S_S_S_S_S_S_S_S_S_S_S_S_S_S_S_S_S_S_S_S_S_S_S_S_S_S_S_S_S_S_S_S_S_S_S_S_S_S_S_S_S_S_S_S_S_S_S_S_S_S_,(.L_x_2 - _Z12vector_add70PdS_S_S_S_S_S_S_S_S_S_S_S_S_S_S_S_S_S_S_S_S_S_S_S_S_S_S_S_S_S_S_S_S_S_S_S_S_S_S_S_S_S_S_S_S_S_S_S_S_S_S_S_S_S_S_S_S_S_S_S_S_S_S_S_S_S_S_S_S_S_)
        .other          _Z12vector_add70PdS_S_S_S_S_S_S_S_S_S_S_S_S_S_S_S_S_S_S_S_S_S_S_S_S_S_S_S_S_S_S_S_S_S_S_S_S_S_S_S_S_S_S_S_S_S_S_S_S_S_S_S_S_S_S_S_S_S_S_S_S_S_S_S_S_S_S_S_S_S_,@"STO_CUDA_ENTRY STV_DEFAULT"
_Z12vector_add70PdS_S_S_S_S_S_S_S_S_S_S_S_S_S_S_S_S_S_S_S_S_S_S_S_S_S_S_S_S_S_S_S_S_S_S_S_S_S_S_S_S_S_S_S_S_S_S_S_S_S_S_S_S_S_S_S_S_S_S_S_S_S_S_S_S_S_S_S_S_S_:
.text._Z12vector_add70PdS_S_S_S_S_S_S_S_S_S_S_S_S_S_S_S_S_S_S_S_S_S_S_S_S_S_S_S_S_S_S_S_S_S_S_S_S_S_S_S_S_S_S_S_S_S_S_S_S_S_S_S_S_S_S_S_S_S_S_S_S_S_S_S_S_S_S_S_S_S_:
[----:B------:R-:W-:Y:S01]  /*0000*/  LDC R1, c[0x0][0x37c] ;  /* 0x0000df00ff017b82 */ /* 0x000fe20000000800 */
[----:B------:R-:W0:Y:S01]  /*0010*/  S2R R0, SR_TID.Y ;  /* 0x0000000000007919 */ /* 0x000e220000002200 */
[----:B------:R-:W1:Y:S06]  /*0020*/  LDCU UR6, c[0x0][0x360] ;  /* 0x00006c00ff0677ac */ /* 0x000e6c0008000800 */
[----:B------:R-:W2:Y:S01]  /*0030*/  LDC.64 R10, c[0x0][0x380] ;  /* 0x0000e000ff0a7b82 */ /* 0x000ea20000000a00 */
[----:B------:R-:W0:Y:S01]  /*0040*/  S2R R7, SR_CTAID.X ;  /* 0x0000000000077919 */ /* 0x000e220000002500 */
[----:B------:R-:W0:Y:S01]  /*0050*/  LDCU UR7, c[0x0][0x364] ;  /* 0x00006c80ff0777ac */ /* 0x000e220008000800 */
[----:B------:R-:W1:Y:S01]  /*0060*/  S2R R3, SR_TID.X ;  /* 0x0000000000037919 */ /* 0x000e620000002100 */
[----:B------:R-:W3:Y:S04]  /*0070*/  LDCU.64 UR4, c[0x0][0x358] ;  /* 0x00006b00ff0477ac */ /* 0x000ee80008000a00 */
[----:B------:R-:W4:Y:S08]  /*0080*/  LDC.64 R12, c[0x0][0x388] ;  /* 0x0000e200ff0c7b82 */ /* 0x000f300000000a00 */
[----:B------:R-:W5:Y:S08]  /*0090*/  LDC.64 R4, c[0x0][0x390] ;  /* 0x0000e400ff047b82 */ /* 0x000f700000000a00 */
[----:B------:R-:W5:Y:S08]  /*00a0*/  LDC.64 R24, c[0x0][0x398] ;  /* 0x0000e600ff187b82 */ /* 0x000f700000000a00 */
[----:B------:R-:W5:Y:S01]  /*00b0*/  LDC.64 R16, c[0x0][0x3a0] ;  /* 0x0000e800ff107b82 */ /* 0x000f620000000a00 */
[----:B0-----:R-:W-:-:S04]  /*00c0*/  IMAD R0, R7, UR7, R0 ;  /* 0x0000000707007c24 */ /* 0x001fc8000f8e0200 */
[----:B-1----:R-:W-:-:S03]  /*00d0*/  IMAD R0, R0, UR6, R3 ;  /* 0x0000000600007c24 */ /* 0x002fc6000f8e0203 */
[----:B------:R-:W0:Y:S01]  /*00e0*/  LDC.64 R20, c[0x0][0x3a8] ;  /* 0x0000ea00ff147b82 */ /* 0x000e220000000a00 */
[----:B--2---:R-:W-:-:S04]  /*00f0*/  IMAD.WIDE.U32 R10, R0, 0x8, R10 ;  /* 0x00000008000a7825 */ /* 0x004fc800078e000a */
[C---:B----4-:R-:W-:Y:S02]  /*0100*/  IMAD.WIDE.U32 R12, R0.reuse, 0x8, R12 ;  /* 0x00000008000c7825 */ /* 0x050fe400078e000c */
[----:B---3--:R-:W2:Y:S01]  /*0110*/  LDG.E.64 R10, desc[UR4][R10.64] ;  /* 0x000000040a0a7981 */ /* 0x008ea2000c1e1b00 */
[----:B------:R-:W1:Y:S03]  /*0120*/  LDC.64 R2, c[0x0][0x3b0] ;  /* 0x0000ec00ff027b82 */ /* 0x000e660000000a00 */
[----:B------:R-:W2:Y:S01]  /*0130*/  LDG.E.64 R12, desc[UR4][R12.64] ;  /* 0x000000040c0c7981 */ /* 0x000ea2000c1e1b00 */
[----:B-----5:R-:W-:-:S04]  /*0140*/  IMAD.WIDE.U32 R4, R0, 0x8, R4 ;  /* 0x0000000800047825 */ /* 0x020fc800078e0004 */
[----:B------:R-:W3:Y:S02]  /*0150*/  LDC.64 R6, c[0x0][0x3b8] ;  /* 0x0000ee00ff067b82 */ /* 0x000ee40000000a00 */
[----:B------:R-:W4:Y:S01]  /*0160*/  LDG.E.64 R4, desc[UR4][R4.64] ;  /* 0x0000000404047981 */ /* 0x000f22000c1e1b00 */
[----:B------:R-:W-:-:S05]  /*0170*/  IMAD.WIDE.U32 R24, R0, 0x8, R24 ;  /* 0x0000000800187825 */ /* 0x000fca00078e0018 */
[----:B------:R-:W5:Y:S01]  /*0180*/  LDC.64 R22, c[0x0][0x3c0] ;  /* 0x0000f000ff167b82 */ /* 0x000f620000000a00 */
[----:B------:R-:W4:Y:S01]  /*0190*/  LDG.E.64 R24, desc[UR4][R24.64] ;  /* 0x0000000418187981 */ /* 0x000f22000c1e1b00 */
[----:B------:R-:W-:-:S04]  /*01a0*/  IMAD.WIDE.U32 R16, R0, 0x8, R16 ;  /* 0x0000000800107825 */ /* 0x000fc800078e0010 */
[C---:B0-----:R-:W-:Y:S02]  /*01b0*/  IMAD.WIDE.U32 R20, R0.reuse, 0x8, R20 ;  /* 0x0000000800147825 */ /* 0x041fe400078e0014 */
[----:B------:R-:W4:Y:S01]  /*01c0*/  LDG.E.64 R16, desc[UR4][R16.64] ;  /* 0x0000000410107981 */ /* 0x000f22000c1e1b00 */
[----:B------:R-:W0:Y:S01]  /*01d0*/  LDC.64 R8, c[0x0][0x3c8] ;  /* 0x0000f200ff087b82 */ /* 0x000e220000000a00 */
[C---:B-1----:R-:W-:Y:S02]  /*01e0*/  IMAD.WIDE.U32 R18, R0.reuse, 0x8, R2 ;  /* 0x0000000800127825 */ /* 0x042fe400078e0002 */
[----:B------:R-:W4:Y:S04]  /*01f0*/  LDG.E.64 R20, desc[UR4][R20.64] ;  /* 0x0000000414147981 */ /* 0x000f28000c1e1b00 */
[----:B------:R-:W4:Y:S01]  /*0200*/  LDG.E.64 R18, desc[UR4][R18.64] ;  /* 0x0000000412127981 */ /* 0x000f22000c1e1b00 */
[----:B------:R-:W1:Y:S01]  /*0210*/  LDC.64 R2, c[0x0][0x3d0] ;  /* 0x0000f400ff027b82 */ /* 0x000e620000000a00 */
[----:B---3--:R-:W-:-:S06]  /*0220*/  IMAD.WIDE.U32 R14, R0, 0x8, R6 ;  /* 0x00000008000e7825 */ /* 0x008fcc00078e0006 */
[----:B------:R-:W3:Y:S01]  /*0230*/  LDG.E.64 R14, desc[UR4][R14.64] ;  /* 0x000000040e0e7981 */ /* 0x000ee2000c1e1b00 */
[----:B------:R-:W1:Y:S01]  /*0240*/  LDC.64 R6, c[0x0][0x3d8] ;  /* 0x0000f600ff067b82 */ /* 0x000e620000000a00 */
[----:B-----5:R-:W-:-:S04]  /*0250*/  IMAD.WIDE.U32 R26, R0, 0x8, R22 ;  /* 0x00000008001a7825 */ /* 0x020fc800078e0016 */
[----:B0-----:R-:W-:-:S06]  /*0260*/  IMAD.WIDE.U32 R8, R0, 0x8, R8 ;  /* 0x0000000800087825 */ /* 0x001fcc00078e0008 */
[----:B------:R-:W5:Y:S01]  /*0270*/  LDG.E.64 R8, desc[UR4][R8.64] ;  /* 0x0000000408087981 */ /* 0x000f62000c1e1b00 */
[----:B-1----:R-:W-:-:S06]  /*0280*/  IMAD.WIDE.U32 R2, R0, 0x8, R2 ;  /* 0x0000000800027825 */ /* 0x002fcc00078e0002 */
[----:B------:R-:W5:Y:S01]  /*0290*/  LDG.E.64 R2, desc[UR4][R2.64] ;  /* 0x0000000402027981 */ /* 0x000f62000c1e1b00 */
[----:B------:R-:W-:-:S06]  /*02a0*/  IMAD.WIDE.U32 R6, R0, 0x8, R6 ;  /* 0x0000000800067825 */ /* 0x000fcc00078e0006 */
[----:B------:R-:W5:Y:S01]  /*02b0*/  LDG.E.64 R6, desc[UR4][R6.64] ;  /* 0x0000000406067981 */ /* 0x000f62000c1e1b00 */
[----:B--2---:R-:W-:-:S03]  /*02c0*/  DADD R22, R10, R12 ;  /* 0x000000000a167229 */ /* 0x004fc6000000000c */
[----:B------:R0:W2:Y:S01]  /*02d0*/  LDG.E.64 R12, desc[UR4][R26.64] ;  /* 0x000000041a0c7981 */ /* 0x0000a2000c1e1b00 */
[----:B------:R-:W1:Y:S04]  /*02e0*/  LDC.64 R10, c[0x0][0x3e0] ;  /* 0x0000f800ff0a7b82 */ /* 0x000e680000000a00 */
[----:B----4-:R-:W-:-:S04]  /*02f0*/  DADD R22, R22, R4 ;  /* 0x0000000016167229 */ /* 0x010fc80000000004 */
[----:B------:R-:W4:Y:S04]  /*0300*/  LDC.64 R4, c[0x0][0x3e8] ;  /* 0x0000fa00ff047b82 */ /* 0x000f280000000a00 */
[----:B------:R-:W-:-:S04]  /*0310*/  DADD R24, R22, R24 ;  /* 0x0000000016187229 */ /* 0x000fc80000000018 */
[----:B------:R-:W0:Y:S01]  /*0320*/  LDC.64 R22, c[0x0][0x3f0] ;  /* 0x0000fc00ff167b82 */ /* 0x000e220000000a00 */
[----:B-1----:R-:W-:-:S06]  /*0330*/  IMAD.WIDE.U32 R10, R0, 0x8, R10 ;  /* 0x00000008000a7825 */ /* 0x002fcc00078e000a */
[----:B------:R-:W5:Y:S01]  /*0340*/  LDG.E.64 R10, desc[UR4][R10.64] ;  /* 0x000000040a0a7981 */ /* 0x000f62000c1e1b00 */
[----:B----4-:R-:W-:-:S06]  /*0350*/  IMAD.WIDE.U32 R4, R0, 0x8, R4 ;  /* 0x0000000800047825 */ /* 0x010fcc00078e0004 */
[----:B------:R-:W4:Y:S01]  /*0360*/  LDG.E.64 R4, desc[UR4][R4.64] ;  /* 0x0000000404047981 */ /* 0x000f22000c1e1b00 */
[----:B0-----:R-:W-:-:S06]  /*0370*/  IMAD.WIDE.U32 R22, R0, 0x8, R22 ;  /* 0x0000000800167825 */ /* 0x001fcc00078e0016 */
[----:B------:R-:W4:Y:S01]  /*0380*/  LDG.E.64 R22, desc[UR4][R22.64] ;  /* 0x0000000416167981 */ /* 0x000f22000c1e1b00 */
[----:B------:R-:W-:Y:S01]  /*0390*/  DADD R16, R24, R16 ;  /* 0x0000000018107229 */ /* 0x000fe20000000010 */
[----:B------:R-:W0:Y:S07]  /*03a0*/  LDC.64 R24, c[0x0][0x3f8] ;  /* 0x0000fe00ff187b82 */ /* 0x000e2e0000000a00 */
[----:B------:R-:W-:Y:S01]  /*03b0*/  DADD R16, R16, R20 ;  /* 0x0000000010107229 */ /* 0x000fe20000000014 */
[----:B------:R-:W1:Y:S07]  /*03c0*/  LDC.64 R20, c[0x0][0x400] ;  /* 0x00010000ff147b82 */ /* 0x000e6e0000000a00 */
[----:B------:R-:W-:-:S02]  /*03d0*/  DADD R18, R16, R18 ;  /* 0x0000000010127229 */ /* 0x000fc40000000012 */
[----:B------:R-:W1:Y:S06]  /*03e0*/  LDC.64 R16, c[0x0][0x408] ;  /* 0x00010200ff107b82 */ /* 0x000e6c0000000a00 */
[----:B---3--:R-:W-:Y:S02]  /*03f0*/  DADD R18, R18, R14 ;  /* 0x0000000012127229 */ /* 0x008fe4000000000e */
[----:B------:R-:W3:Y:S01]  /*0400*/  LDC.64 R14, c[0x0][0x410] ;  /* 0x00010400ff0e7b82 */ /* 0x000ee20000000a00 */
[----:B0-----:R-:W-:-:S04]  /*0410*/  IMAD.WIDE.U32 R26, R0, 0x8, R24 ;  /* 0x00000008001a7825 */ /* 0x001fc800078e0018 */
[----:B-1----:R-:W-:-:S06]  /*0420*/  IMAD.WIDE.U32 R20, R0, 0x8, R20 ;  /* 0x0000000800147825 */ /* 0x002fcc00078e0014 */
[----:B------:R-:W4:Y:S01]  /*0430*/  LDG.E.64 R20, desc[UR4][R20.64] ;  /* 0x0000000414147981 */ /* 0x000f22000c1e1b00 */
[----:B------:R-:W-:-:S06]  /*0440*/  IMAD.WIDE.U32 R16, R0, 0x8, R16 ;  /* 0x0000000800107825 */ /* 0x000fcc00078e0010 */
[----:B------:R-:W4:Y:S01]  /*0450*/  LDG.E.64 R16, desc[UR4][R16.64] ;  /* 0x0000000410107981 */ /* 0x000f22000c1e1b00 */
[----:B---3--:R-:W-:-:S06]  /*0460*/  IMAD.WIDE.U32 R14, R0, 0x8, R14 ;  /* 0x00000008000e7825 */ /* 0x008fcc00078e000e */
[----:B------:R-:W3:Y:S01]  /*0470*/  LDG.E.64 R14, desc[UR4][R14.64] ;  /* 0x000000040e0e7981 */ /* 0x000ee2000c1e1b00 */
[----:B--2---:R-:W-:-:S03]  /*0480*/  DADD R24, R18, R12 ;  /* 0x0000000012187229 */ /* 0x004fc6000000000c */
[----:B------:R0:W2:Y:S01]  /*0490*/  LDG.E.64 R18, desc[UR4][R26.64] ;  /* 0x000000041a127981 */ /* 0x0000a2000c1e1b00 */
[----:B------:R-:W1:Y:S04]  /*04a0*/  LDC.64 R12, c[0x0][0x418] ;  /* 0x00010600ff0c7b82 */ /* 0x000e680000000a00 */
[----:B-----5:R-:W-:-:S04]  /*04b0*/  DADD R24, R24, R8 ;  /* 0x0000000018187229 */ /* 0x020fc80000000008 */
[----:B------:R-:W5:Y:S04]  /*04c0*/  LDC.64 R8, c[0x0][0x420] ;  /* 0x00010800ff087b82 */ /* 0x000f680000000a00 */
[----:B------:R-:W-:-:S04]  /*04d0*/  DADD R24, R24, R2 ;  /* 0x0000000018187229 */ /* 0x000fc80000000002 */
[----:B------:R-:W0:Y:S04]  /*04e0*/  LDC.64 R2, c[0x0][0x428] ;  /* 0x00010a00ff027b82 */ /* 0x000e280000000a00 */
[----:B------:R-:W-:-:S04]  /*04f0*/  DADD R24, R24, R6 ;  /* 0x0000000018187229 */ /* 0x000fc80000000006 */
[----:B------:R-:W0:Y:S01]  /*0500*/  LDC.64 R6, c[0x0][0x430] ;  /* 0x00010c00ff067b82 */ /* 0x000e220000000a00 */
[----:B-1----:R-:W-:-:S03]  /*0510*/  IMAD.WIDE.U32 R12, R0, 0x8, R12 ;  /* 0x00000008000c7825 */ /* 0x002fc600078e000c */
[----:B------:R-:W-:-:S03]  /*0520*/  DADD R24, R24, R10 ;  /* 0x0000000018187229 */ /* 0x000fc6000000000a */
[----:B------:R-:W3:Y:S01]  /*0530*/  LDG.E.64 R12, desc[UR4][R12.64] ;  /* 0x000000040c0c7981 */ /* 0x000ee2000c1e1b00 */
[C---:B-----5:R-:W-:Y:S01]  /*0540*/  IMAD.WIDE.U32 R8, R0.reuse, 0x8, R8 ;  /* 0x0000000800087825 */ /* 0x060fe200078e0008 */
[----:B------:R-:W1:Y:S03]  /*0550*/  LDC.64 R10, c[0x0][0x438] ;  /* 0x00010e00ff0a7b82 */ /* 0x000e660000000a00 */
[----:B----4-:R-:W-:Y:S02]  /*0560*/  DADD R4, R24, R4 ;  /* 0x0000000018047229 */ /* 0x010fe40000000004 */
[----:B------:R-:W4:Y:S01]  /*0570*/  LDG.E.64 R8, desc[UR4][R8.64] ;  /* 0x0000000408087981 */ /* 0x000f22000c1e1b00 */
[----:B0-----:R-:W-:Y:S02]  /*0580*/  IMAD.WIDE.U32 R26, R0, 0x8, R2 ;  /* 0x00000008001a7825 */ /* 0x001fe400078e0002 */
[----:B------:R-:W0:Y:S03]  /*0590*/  LDC.64 R24, c[0x0][0x448] ;  /* 0x00011200ff187b82 */ /* 0x000e260000000a00 */
[----:B------:R-:W-:-:S02]  /*05a0*/  DADD R22, R4, R22 ;  /* 0x0000000004167229 */ /* 0x000fc40000000016 */
[----:B------:R5:W4:Y:S03]  /*05b0*/  LDG.E.64 R4, desc[UR4][R26.64] ;  /* 0x000000041a047981 */ /* 0x000b26000c1e1b00 */
[----:B------:R-:W5:Y:S01]  /*05c0*/  LDC.64 R2, c[0x0][0x440] ;  /* 0x00011000ff027b82 */ /* 0x000f620000000a00 */
[----:B------:R-:W-:-:S06]  /*05d0*/  IMAD.WIDE.U32 R6, R0, 0x8, R6 ;  /* 0x0000000800067825 */ /* 0x000fcc00078e0006 */
[----:B------:R-:W4:Y:S01]  /*05e0*/  LDG.E.64 R6, desc[UR4][R6.64] ;  /* 0x0000000406067981 */ /* 0x000f22000c1e1b00 */
[----:B-1----:R-:W-:-:S06]  /*05f0*/  IMAD.WIDE.U32 R10, R0, 0x8, R10 ;  /* 0x00000008000a7825 */ /* 0x002fcc00078e000a */
[----:B------:R-:W4:Y:S01]  /*0600*/  LDG.E.64 R10, desc[UR4][R10.64] ;  /* 0x000000040a0a7981 */ /* 0x000f22000c1e1b00 */
[----:B-----5:R-:W-:-:S06]  /*0610*/  IMAD.WIDE.U32 R2, R0, 0x8, R2 ;  /* 0x0000000800027825 */ /* 0x020fcc00078e0002 */
[----:B------:R-:W5:Y:S01]  /*0620*/  LDG.E.64 R2, desc[UR4][R2.64] ;  /* 0x0000000402027981 */ /* 0x000f62000c1e1b00 */
[----:B0-----:R-:W-:-:S06]  /*0630*/  IMAD.WIDE.U32 R24, R0, 0x8, R24 ;  /* 0x0000000800187825 */ /* 0x001fcc00078e0018 */
[----:B------:R-:W5:Y:S01]  /*0640*/  LDG.E.64 R24, desc[UR4][R24.64] ;  /* 0x0000000418187981 */ /* 0x000f62000c1e1b00 */
[----:B--2---:R-:W-:Y:S01]  /*0650*/  DADD R18, R22, R18 ;  /* 0x0000000016127229 */ /* 0x004fe20000000012 */
[----:B------:R-:W0:Y:S07]  /*0660*/  LDC.64 R22, c[0x0][0x450] ;  /* 0x00011400ff167b82 */ /* 0x000e2e0000000a00 */
[----:B------:R-:W-:Y:S02]  /*0670*/  DADD R20, R18, R20 ;  /* 0x0000000012147229 */ /* 0x000fe40000000014 */
[----:B------:R-:W1:Y:S06]  /*0680*/  LDC.64 R18, c[0x0][0x458] ;  /* 0x00011600ff127b82 */ /* 0x000e6c0000000a00 */
[----:B------:R-:W-:-:S02]  /*0690*/  DADD R20, R20, R16 ;  /* 0x0000000014147229 */ /* 0x000fc40000000010 */
[----:B------:R-:W2:Y:S06]  /*06a0*/  LDC.64 R16, c[0x0][0x460] ;  /* 0x00011800ff107b82 */ /* 0x000eac0000000a00 */
[----:B---3--:R-:W-:Y:S01]  /*06b0*/  DADD R20, R20, R14 ;  /* 0x0000000014147229 */ /* 0x008fe2000000000e */
[----:B0-----:R-:W-:Y:S01]  /*06c0*/  IMAD.WIDE.U32 R26, R0, 0x8, R22 ;  /* 0x00000008001a7825 */ /* 0x001fe200078e0016 */
[----:B------:R-:W0:Y:S06]  /*06d0*/  LDC.64 R14, c[0x0][0x468] ;  /* 0x00011a00ff0e7b82 */ /* 0x000e2c0000000a00 */
[----:B------:R-:W-:-:S02]  /*06e0*/  DADD R22, R20, R12 ;  /* 0x0000000014167229 */ /* 0x000fc4000000000c */
[----:B------:R0:W3:Y:S01]  /*06f0*/  LDG.E.64 R20, desc[UR4][R26.64] ;  /* 0x000000041a147981 */ /* 0x0000e2000c1e1b00 */
[C---:B-1----:R-:W-:Y:S01]  /*0700*/  IMAD.WIDE.U32 R28, R0.reuse, 0x8, R18 ;  /* 0x00000008001c7825 */ /* 0x042fe200078e0012 */
[----:B------:R-:W1:Y:S04]  /*0710*/  LDC.64 R12, c[0x0][0x470] ;  /* 0x00011c00ff0c7b82 */ /* 0x000e680000000a00 */
[----:B----4-:R-:W-:Y:S02]  /*0720*/  DADD R18, R22, R8 ;  /* 0x0000000016127229 */ /* 0x010fe40000000008 */
[----:B------:R-:W4:Y:S01]  /*0730*/  LDG.E.64 R22, desc[UR4][R28.64] ;  /* 0x000000041c167981 */ /* 0x000f22000c1e1b00 */
[C---:B--2---:R-:W-:Y:S01]  /*0740*/  IMAD.WIDE.U32 R16, R0.reuse, 0x8, R16 ;  /* 0x0000000800107825 */ /* 0x044fe200078e0010 */
[----:B------:R-:W2:Y:S04]  /*0750*/  LDC.64 R8, c[0x0][0x478] ;  /* 0x00011e00ff087b82 */ /* 0x000ea80000000a00 */
[----:B------:R-:W-:Y:S01]  /*0760*/  DADD R18, R18, R4 ;  /* 0x0000000012127229 */ /* 0x000fe20000000004 */
[----:B------:R-:W4:Y:S01]  /*0770*/  LDG.E.64 R16, desc[UR4][R16.64] ;  /* 0x0000000410107981 */ /* 0x000f22000c1e1b00 */
[----:B0-----:R-:W-:-:S02]  /*0780*/  IMAD.WIDE.U32 R26, R0, 0x8, R14 ;  /* 0x00000008001a7825 */ /* 0x001fc400078e000e */
[----:B------:R-:W0:Y:S04]  /*0790*/  LDC.64 R4, c[0x0][0x480] ;  /* 0x00012000ff047b82 */ /* 0x000e280000000a00 */
[----:B------:R-:W-:Y:S02]  /*07a0*/  DADD R14, R18, R6 ;  /* 0x00000000120e7229 */ /* 0x000fe40000000006 */
[----:B------:R1:W4:Y:S02]  /*07b0*/  LDG.E.64 R18, desc[UR4][R26.64] ;  /* 0x000000041a127981 */ /* 0x000324000c1e1b00 */
[----:B------:R-:W5:Y:S04]  /*07c0*/  LDC.64 R6, c[0x0][0x488] ;  /* 0x00012200ff067b82 */ /* 0x000f680000000a00 */
[----:B------:R-:W-:Y:S01]  /*07d0*/  DADD R10, R14, R10 ;  /* 0x000000000e0a7229 */ /* 0x000fe2000000000a */
[----:B-1----:R-:W-:-:S04]  /*07e0*/  IMAD.WIDE.U32 R26, R0, 0x8, R12 ;  /* 0x00000008001a7825 */ /* 0x002fc800078e000c */
[C---:B--2---:R-:W-:Y:S01]  /*07f0*/  IMAD.WIDE.U32 R28, R0.reuse, 0x8, R8 ;  /* 0x00000008001c7825 */ /* 0x044fe200078e0008 */
[----:B------:R-:W2:Y:S01]  /*0800*/  LDG.E.64 R14, desc[UR4][R26.64] ;  /* 0x000000041a0e7981 */ /* 0x000ea2000c1e1b00 */
[----:B------:R-:W1:Y:S02]  /*0810*/  LDC.64 R8, c[0x0][0x490] ;  /* 0x00012400ff087b82 */ /* 0x000e640000000a00 */
[C---:B0-----:R-:W-:Y:S01]  /*0820*/  IMAD.WIDE.U32 R4, R0.reuse, 0x8, R4 ;  /* 0x0000000800047825 */ /* 0x041fe200078e0004 */
[----:B-----5:R-:W-:Y:S01]  /*0830*/  DADD R12, R10, R2 ;  /* 0x000000000a0c7229 */ /* 0x020fe20000000002 */
[----:B------:R-:W5:Y:S04]  /*0840*/  LDG.E.64 R2, desc[UR4][R28.64] ;  /* 0x000000041c027981 */ /* 0x000f68000c1e1b00 */
[----:B------:R-:W0:Y:S01]  /*0850*/  LDC.64 R10, c[0x0][0x498] ;  /* 0x00012600ff0a7b82 */ /* 0x000e220000000a00 */
[----:B------:R-:W-:Y:S01]  /*0860*/  IMAD.WIDE.U32 R6, R0, 0x8, R6 ;  /* 0x0000000800067825 */ /* 0x000fe200078e0006 */
[----:B------:R-:W5:Y:S01]  /*0870*/  LDG.E.64 R4, desc[UR4][R4.64] ;  /* 0x0000000404047981 */ /* 0x000f62000c1e1b00 */
[----:B------:R-:W-:-:S04]  /*0880*/  DADD R24, R12, R24 ;  /* 0x000000000c187229 */ /* 0x000fc80000000018 */
[----:B------:R-:W5:Y:S01]  /*0890*/  LDG.E.64 R6, desc[UR4][R6.64] ;  /* 0x0000000406067981 */ /* 0x000f62000c1e1b00 */
[----:B------:R-:W0:Y:S01]  /*08a0*/  LDC.64 R12, c[0x0][0x4a0] ;  /* 0x00012800ff0c7b82 */ /* 0x000e220000000a00 */
[----:B-1----:R-:W-:-:S06]  /*08b0*/  IMAD.WIDE.U32 R8, R0, 0x8, R8 ;  /* 0x0000000800087825 */ /* 0x002fcc00078e0008 */
[----:B------:R-:W5:Y:S01]  /*08c0*/  LDG.E.64 R8, desc[UR4][R8.64] ;  /* 0x0000000408087981 */ /* 0x000f62000c1e1b00 */
[----:B0-----:R-:W-:-:S06]  /*08d0*/  IMAD.WIDE.U32 R10, R0, 0x8, R10 ;  /* 0x00000008000a7825 */ /* 0x001fcc00078e000a */
[----:B------:R-:W5:Y:S01]  /*08e0*/  LDG.E.64 R10, desc[UR4][R10.64] ;  /* 0x000000040a0a7981 */ /* 0x000f62000c1e1b00 */
[----:B------:R-:W-:-:S06]  /*08f0*/  IMAD.WIDE.U32 R12, R0, 0x8, R12 ;  /* 0x00000008000c7825 */ /* 0x000fcc00078e000c */
[----:B------:R-:W5:Y:S01]  /*0900*/  LDG.E.64 R12, desc[UR4][R12.64] ;  /* 0x000000040c0c7981 */ /* 0x000f62000c1e1b00 */
[----:B---3--:R-:W-:Y:S01]  /*0910*/  DADD R24, R24, R20 ;  /* 0x0000000018187229 */ /* 0x008fe20000000014 */
[----:B------:R-:W0:Y:S07]  /*0920*/  LDC.64 R20, c[0x0][0x4a8] ;  /* 0x00012a00ff147b82 */ /* 0x000e2e0000000a00 */
[----:B----4-:R-:W-:Y:S01]  /*0930*/  DADD R24, R24, R22 ;  /* 0x0000000018187229 */ /* 0x010fe20000000016 */
[----:B------:R-:W1:Y:S07]  /*0940*/  LDC.64 R22, c[0x0][0x4b0] ;  /* 0x00012c00ff167b82 */ /* 0x000e6e0000000a00 */
[----:B------:R-:W-:Y:S01]  /*0950*/  DADD R24, R24, R16 ;  /* 0x0000000018187229 */ /* 0x000fe20000000010 */
[----:B------:R-:W3:Y:S07]  /*0960*/  LDC.64 R16, c[0x0][0x4b8] ;  /* 0x00012e00ff107b82 */ /* 0x000eee0000000a00 */
[----:B------:R-:W-:Y:S01]  /*0970*/  DADD R24, R24, R18 ;  /* 0x0000000018187229 */ /* 0x000fe20000000012 */
[C---:B0-----:R-:W-:Y:S01]  /*0980*/  IMAD.WIDE.U32 R20, R0.reuse, 0x8, R20 ;  /* 0x0000000800147825 */ /* 0x041fe200078e0014 */
[----:B------:R-:W0:Y:S05]  /*0990*/  LDC.64 R18, c[0x0][0x4c0] ;  /* 0x00013000ff127b82 */ /* 0x000e2a0000000a00 */
[----:B------:R-:W4:Y:S01]  /*09a0*/  LDG.E.64 R20, desc[UR4][R20.64] ;  /* 0x0000000414147981 */ /* 0x000f22000c1e1b00 */
[----:B-1----:R-:W-:Y:S01]  /*09b0*/  IMAD.WIDE.U32 R22, R0, 0x8, R22 ;  /* 0x0000000800167825 */ /* 0x002fe200078e0016 */
[----:B--2---:R-:W-:-:S05]  /*09c0*/  DADD R24, R24, R14 ;  /* 0x0000000018187229 */ /* 0x004fca000000000e */
[----:B------:R-:W2:Y:S01]  /*09d0*/  LDG.E.64 R22, desc[UR4][R22.64] ;  /* 0x0000000416167981 */ /* 0x000ea2000c1e1b00 */
[----:B------:R-:W1:Y:S01]  /*09e0*/  LDC.64 R14, c[0x0][0x4c8] ;  /* 0x00013200ff0e7b82 */ /* 0x000e620000000a00 */
[----:B---3--:R-:W-:Y:S01]  /*09f0*/  IMAD.WIDE.U32 R26, R0, 0x8, R16 ;  /* 0x00000008001a7825 */ /* 0x008fe200078e0010 */
[----:B-----5:R-:W-:-:S06]  /*0a00*/  DADD R24, R24, R2 ;  /* 0x0000000018187229 */ /* 0x020fcc0000000002 */
[----:B------:R-:W3:Y:S01]  /*0a10*/  LDC.64 R2, c[0x0][0x4d0] ;  /* 0x00013400ff027b82 */ /* 0x000ee20000000a00 */
[----:B0-----:R-:W-:Y:S01]  /*0a20*/  IMAD.WIDE.U32 R18, R0, 0x8, R18 ;  /* 0x0000000800127825 */ /* 0x001fe200078e0012 */
[----:B------:R-:W-:-:S05]  /*0a30*/  DADD R24, R24, R4 ;  /* 0x0000000018187229 */ /* 0x000fca0000000004 */
[----:B------:R-:W5:Y:S01]  /*0a40*/  LDG.E.64 R18, desc[UR4][R18.64] ;  /* 0x0000000412127981 */ /* 0x000f62000c1e1b00 */
[----:B------:R-:W0:Y:S03]  /*0a50*/  LDC.64 R16, c[0x0][0x4d8] ;  /* 0x00013600ff107b82 */ /* 0x000e260000000a00 */
[----:B------:R0:W5:Y:S01]  /*0a60*/  LDG.E.64 R4, desc[UR4][R26.64] ;  /* 0x000000041a047981 */ /* 0x000162000c1e1b00 */
[----:B------:R-:W-:-:S04]  /*0a70*/  DADD R24, R24, R6 ;  /* 0x0000000018187229 */ /* 0x000fc80000000006 */
[----:B------:R-:W0:Y:S01]  /*0a80*/  LDC.64 R6, c[0x0][0x4e0] ;  /* 0x00013800ff067b82 */ /* 0x000e220000000a00 */
[----:B-1----:R-:W-:-:S03]  /*0a90*/  IMAD.WIDE.U32 R28, R0, 0x8, R14 ;  /* 0x00000008001c7825 */ /* 0x002fc600078e000e */
[----:B------:R-:W-:Y:S02]  /*0aa0*/  DADD R24, R24, R8 ;  /* 0x0000000018187229 */ /* 0x000fe40000000008 */
[----:B------:R-:W5:Y:S01]  /*0ab0*/  LDG.E.64 R8, desc[UR4][R28.64] ;  /* 0x000000041c087981 */ /* 0x000f62000c1e1b00 */
[C---:B---3--:R-:W-:Y:S02]  /*0ac0*/  IMAD.WIDE.U32 R14, R0.reuse, 0x8, R2 ;  /* 0x00000008000e7825 */ /* 0x048fe400078e0002 */
[----:B------:R-:W1:Y:S03]  /*0ad0*/  LDC.64 R2, c[0x0][0x4e8] ;  /* 0x00013a00ff027b82 */ /* 0x000e660000000a00 */
[----:B------:R-:W-:Y:S01]  /*0ae0*/  DADD R24, R24, R10 ;  /* 0x0000000018187229 */ /* 0x000fe2000000000a */
[----:B------:R3:W5:Y:S01]  /*0af0*/  LDG.E.64 R10, desc[UR4][R14.64] ;  /* 0x000000040e0a7981 */ /* 0x000762000c1e1b00 */
[----:B0-----:R-:W-:-:S06]  /*0b00*/  IMAD.WIDE.U32 R26, R0, 0x8, R16 ;  /* 0x00000008001a7825 */ /* 0x001fcc00078e0010 */
[----:B------:R-:W-:Y:S01]  /*0b10*/  DADD R16, R24, R12 ;  /* 0x0000000018107229 */ /* 0x000fe2000000000c */
[----:B------:R0:W5:Y:S01]  /*0b20*/  LDG.E.64 R12, desc[UR4][R26.64] ;  /* 0x000000041a0c7981 */ /* 0x000162000c1e1b00 */
[C---:B------:R-:W-:Y:S01]  /*0b30*/  IMAD.WIDE.U32 R6, R0.reuse, 0x8, R6 ;  /* 0x0000000800067825 */ /* 0x040fe200078e0006 */
[----:B---3--:R-:W3:Y:S05]  /*0b40*/  LDC.64 R14, c[0x0][0x4f0] ;  /* 0x00013c00ff0e7b82 */ /* 0x008eea0000000a00 */
[----:B------:R-:W5:Y:S03]  /*0b50*/  LDG.E.64 R6, desc[UR4][R6.64] ;  /* 0x0000000406067981 */ /* 0x000f66000c1e1b00 */
[----:B------:R-:W0:Y:S01]  /*0b60*/  LDC.64 R24, c[0x0][0x4f8] ;  /* 0x00013e00ff187b82 */ /* 0x000e220000000a00 */
[----:B-1----:R-:W-:-:S06]  /*0b70*/  IMAD.WIDE.U32 R2, R0, 0x8, R2 ;  /* 0x0000000800027825 */ /* 0x002fcc00078e0002 */
[----:B------:R-:W5:Y:S01]  /*0b80*/  LDG.E.64 R2, desc[UR4][R2.64] ;  /* 0x0000000402027981 */ /* 0x000f62000c1e1b00 */
[----:B---3--:R-:W-:-:S05]  /*0b90*/  IMAD.WIDE.U32 R28, R0, 0x8, R14 ;  /* 0x00000008001c7825 */ /* 0x008fca00078e000e */
[----:B------:R1:W3:Y:S01]  /*0ba0*/  LDG.E.64 R14, desc[UR4][R28.64] ;  /* 0x000000041c0e7981 */ /* 0x0002e2000c1e1b00 */
[----:B0-----:R-:W-:-:S06]  /*0bb0*/  IMAD.WIDE.U32 R24, R0, 0x8, R24 ;  /* 0x0000000800187825 */ /* 0x001fcc00078e0018 */
[----:B------:R-:W3:Y:S01]  /*0bc0*/  LDG.E.64 R24, desc[UR4][R24.64] ;  /* 0x0000000418187981 */ /* 0x000ee2000c1e1b00 */
[----:B----4-:R-:W-:Y:S01]  /*0bd0*/  DADD R20, R16, R20 ;  /* 0x0000000010147229 */ /* 0x010fe20000000014 */
[----:B------:R-:W0:Y:S07]  /*0be0*/  LDC.64 R16, c[0x0][0x500] ;  /* 0x00014000ff107b82 */ /* 0x000e2e0000000a00 */
[----:B--2---:R-:W-:Y:S02]  /*0bf0*/  DADD R22, R20, R22 ;  /* 0x0000000014167229 */ /* 0x004fe40000000016 */
[----:B------:R-:W2:Y:S06]  /*0c00*/  LDC.64 R20, c[0x0][0x508] ;  /* 0x00014200ff147b82 */ /* 0x000eac0000000a00 */
[----:B-----5:R-:W-:-:S02]  /*0c10*/  DADD R22, R22, R4 ;  /* 0x0000000016167229 */ /* 0x020fc40000000004 */
[----:B------:R-:W4:Y:S01]  /*0c20*/  LDC.64 R4, c[0x0][0x510] ;  /* 0x00014400ff047b82 */ /* 0x000f220000000a00 */
[----:B0-----:R-:W-:-:S05]  /*0c30*/  IMAD.WIDE.U32 R26, R0, 0x8, R16 ;  /* 0x00000008001a7825 */ /* 0x001fca00078e0010 */
[----:B------:R-:W-:Y:S02]  /*0c40*/  DADD R22, R22, R18 ;  /* 0x0000000016167229 */ /* 0x000fe40000000012 */
[----:B------:R-:W1:Y:S01]  /*0c50*/  LDC.64 R16, c[0x0][0x518] ;  /* 0x00014600ff107b82 */ /* 0x000e620000000a00 */
[----:B--2---:R-:W-:-:S05]  /*0c60*/  IMAD.WIDE.U32 R20, R0, 0x8, R20 ;  /* 0x0000000800147825 */ /* 0x004fca00078e0014 */
[----:B------:R-:W-:Y:S01]  /*0c70*/  DADD R22, R22, R8 ;  /* 0x0000000016167229 */ /* 0x000fe20000000008 */
[----:B------:R-:W2:Y:S01]  /*0c80*/  LDG.E.64 R20, desc[UR4][R20.64] ;  /* 0x0000000414147981 */ /* 0x000ea2000c1e1b00 */
[----:B------:R-:W0:Y:S03]  /*0c90*/  LDC.64 R18, c[0x0][0x520] ;  /* 0x00014800ff127b82 */ /* 0x000e260000000a00 */
[----:B------:R0:W5:Y:S03]  /*0ca0*/  LDG.E.64 R8, desc[UR4][R26.64] ;  /* 0x000000041a087981 */ /* 0x000166000c1e1b00 */
[----:B------:R-:W-:Y:S02]  /*0cb0*/  DADD R22, R22, R10 ;  /* 0x0000000016167229 */ /* 0x000fe4000000000a */
[----:B------:R-:W3:Y:S01]  /*0cc0*/  LDC.64 R10, c[0x0][0x528] ;  /* 0x00014a00ff0a7b82 */ /* 0x000ee20000000a00 */
[----:B----4-:R-:W-:-:S05]  /*0cd0*/  IMAD.WIDE.U32 R4, R0, 0x8, R4 ;  /* 0x0000000800047825 */ /* 0x010fca00078e0004 */
[----:B------:R-:W-:Y:S01]  /*0ce0*/  DADD R22, R22, R12 ;  /* 0x0000000016167229 */ /* 0x000fe2000000000c */
[----:B------:R-:W4:Y:S01]  /*0cf0*/  LDG.E.64 R4, desc[UR4][R4.64] ;  /* 0x0000000404047981 */ /* 0x000f22000c1e1b00 */
[----:B------:R-:W3:Y:S01]  /*0d00*/  LDC.64 R12, c[0x0][0x530] ;  /* 0x00014c00ff0c7b82 */ /* 0x000ee20000000a00 */
[----:B-1----:R-:W-:-:S05]  /*0d10*/  IMAD.WIDE.U32 R28, R0, 0x8, R16 ;  /* 0x00000008001c7825 */ /* 0x002fca00078e0010 */
[----:B------:R-:W-:Y:S01]  /*0d20*/  DADD R22, R22, R6 ;  /* 0x0000000016167229 */ /* 0x000fe20000000006 */
[----:B------:R-:W4:Y:S01]  /*0d30*/  LDG.E.64 R6, desc[UR4][R28.64] ;  /* 0x000000041c067981 */ /* 0x000f22000c1e1b00 */
[----:B------:R-:W1:Y:S01]  /*0d40*/  LDC.64 R16, c[0x0][0x538] ;  /* 0x00014e00ff107b82 */ /* 0x000e620000000a00 */
[----:B0-----:R-:W-:-:S05]  /*0d50*/  IMAD.WIDE.U32 R26, R0, 0x8, R18 ;  /* 0x00000008001a7825 */ /* 0x001fca00078e0012 */
[----:B------:R-:W-:Y:S01]  /*0d60*/  DADD R22, R22, R2 ;  /* 0x0000000016167229 */ /* 0x000fe20000000002 */
[----:B------:R-:W4:Y:S01]  /*0d70*/  LDG.E.64 R2, desc[UR4][R26.64] ;  /* 0x000000041a027981 */ /* 0x000f22000c1e1b00 */
[C---:B---3--:R-:W-:Y:S02]  /*0d80*/  IMAD.WIDE.U32 R18, R0.reuse, 0x8, R10 ;  /* 0x0000000800127825 */ /* 0x048fe400078e000a */
[----:B------:R-:W0:Y:S04]  /*0d90*/  LDC.64 R10, c[0x0][0x540] ;  /* 0x00015000ff0a7b82 */ /* 0x000e280000000a00 */
[----:B------:R-:W-:Y:S01]  /*0da0*/  DADD R22, R22, R14 ;  /* 0x0000000016167229 */ /* 0x000fe2000000000e */
[----:B------:R3:W4:Y:S02]  /*0db0*/  LDG.E.64 R14, desc[UR4][R18.64] ;  /* 0x00000004120e7981 */ /* 0x000724000c1e1b00 */
[----:B---3--:R-:W-:-:S02]  /*0dc0*/  IMAD.WIDE.U32 R18, R0, 0x8, R12 ;  /* 0x0000000800127825 */ /* 0x008fc400078e000c */
[----:B------:R-:W3:Y:S03]  /*0dd0*/  LDC.64 R12, c[0x0][0x548] ;  /* 0x00015200ff0c7b82 */ /* 0x000ee60000000a00 */
[----:B------:R-:W-:Y:S01]  /*0de0*/  DADD R24, R22, R24 ;  /* 0x0000000016187229 */ /* 0x000fe20000000018 */
[C---:B-1----:R-:W-:Y:S01]  /*0df0*/  IMAD.WIDE.U32 R16, R0.reuse, 0x8, R16 ;  /* 0x0000000800107825 */ /* 0x042fe200078e0010 */
[----:B------:R-:W4:Y:S03]  /*0e00*/  LDG.E.64 R18, desc[UR4][R18.64] ;  /* 0x0000000412127981 */ /* 0x000f26000c1e1b00 */
[----:B------:R-:W1:Y:S02]  /*0e10*/  LDC.64 R22, c[0x0][0x550] ;  /* 0x00015400ff167b82 */ /* 0x000e640000000a00 */
[----:B------:R-:W4:Y:S01]  /*0e20*/  LDG.E.64 R16, desc[UR4][R16.64] ;  /* 0x0000000410107981 */ /* 0x000f22000c1e1b00 */
[----:B0-----:R-:W-:-:S06]  /*0e30*/  IMAD.WIDE.U32 R10, R0, 0x8, R10 ;  /* 0x00000008000a7825 */ /* 0x001fcc00078e000a */
[----:B------:R-:W4:Y:S01]  /*0e40*/  LDG.E.64 R10, desc[UR4][R10.64] ;  /* 0x000000040a0a7981 */ /* 0x000f22000c1e1b00 */
[----:B---3--:R-:W-:-:S06]  /*0e50*/  IMAD.WIDE.U32 R12, R0, 0x8, R12 ;  /* 0x00000008000c7825 */ /* 0x008fcc00078e000c */
[----:B------:R-:W3:Y:S01]  /*0e60*/  LDG.E.64 R12, desc[UR4][R12.64] ;  /* 0x000000040c0c7981 */ /* 0x000ee2000c1e1b00 */
[----:B-1----:R-:W-:-:S06]  /*0e70*/  IMAD.WIDE.U32 R22, R0, 0x8, R22 ;  /* 0x0000000800167825 */ /* 0x002fcc00078e0016 */
[----:B------:R-:W3:Y:S01]  /*0e80*/  LDG.E.64 R22, desc[UR4][R22.64] ;  /* 0x0000000416167981 */ /* 0x000ee2000c1e1b00 */
[----:B-----5:R-:W-:Y:S01]  /*0e90*/  DADD R8, R24, R8 ;  /* 0x0000000018087229 */ /* 0x020fe20000000008 */
[----:B------:R-:W0:Y:S07]  /*0ea0*/  LDC.64 R24, c[0x0][0x558] ;  /* 0x00015600ff187b82 */ /* 0x000e2e0000000a00 */
[----:B--2---:R-:W-:Y:S02]  /*0eb0*/  DADD R20, R8, R20 ;  /* 0x0000000008147229 */ /* 0x004fe40000000014 */
[----:B------:R-:W1:Y:S06]  /*0ec0*/  LDC.64 R8, c[0x0][0x560] ;  /* 0x00015800ff087b82 */ /* 0x000e6c0000000a00 */
[----:B----4-:R-:W-:-:S02]  /*0ed0*/  DADD R20, R20, R4 ;  /* 0x0000000014147229 */ /* 0x010fc40000000004 */
[----:B------:R-:W2:Y:S06]  /*0ee0*/  LDC.64 R4, c[0x0][0x568] ;  /* 0x00015a00ff047b82 */ /* 0x000eac0000000a00 */
[----:B------:R-:W-:Y:S01]  /*0ef0*/  DADD R20, R20, R6 ;  /* 0x0000000014147229 */ /* 0x000fe20000000006 */
[C---:B0-----:R-:W-:Y:S01]  /*0f00*/  IMAD.WIDE.U32 R26, R0.reuse, 0x8, R24 ;  /* 0x00000008001a7825 */ /* 0x041fe200078e0018 */
[----:B------:R-:W0:Y:S06]  /*0f10*/  LDC.64 R6, c[0x0][0x570] ;  /* 0x00015c00ff067b82 */ /* 0x000e2c0000000a00 */
[----:B------:R-:W-:Y:S01]  /*0f20*/  DADD R20, R20, R2 ;  /* 0x0000000014147229 */ /* 0x000fe20000000002 */
[----:B------:R-:W4:Y:S01]  /*0f30*/  LDG.E.64 R2, desc[UR4][R26.64] ;  /* 0x000000041a027981 */ /* 0x000f22000c1e1b00 */
[----:B-1----:R-:W-:-:S02]  /*0f40*/  IMAD.WIDE.U32 R28, R0, 0x8, R8 ;  /* 0x00000008001c7825 */ /* 0x002fc400078e0008 */
[----:B------:R-:W1:Y:S04]  /*0f50*/  LDC.64 R8, c[0x0][0x578] ;  /* 0x00015e00ff087b82 */ /* 0x000e680000000a00 */
[----:B------:R-:W-:Y:S02]  /*0f60*/  DADD R24, R20, R14 ;  /* 0x0000000014187229 */ /* 0x000fe4000000000e */
[----:B------:R-:W5:Y:S01]  /*0f70*/  LDG.E.64 R20, desc[UR4][R28.64] ;  /* 0x000000041c147981 */ /* 0x000f62000c1e1b00 */
[C---:B--2---:R-:W-:Y:S01]  /*0f80*/  IMAD.WIDE.U32 R4, R0.reuse, 0x8, R4 ;  /* 0x0000000800047825 */ /* 0x044fe200078e0004 */
[----:B------:R-:W2:Y:S03]  /*0f90*/  LDC.64 R14, c[0x0][0x580] ;  /* 0x00016000ff0e7b82 */ /* 0x000ea60000000a00 */
[C---:B0-----:R-:W-:Y:S01]  /*0fa0*/  IMAD.WIDE.U32 R6, R0.reuse, 0x8, R6 ;  /* 0x0000000800067825 */ /* 0x041fe200078e0006 */
[----:B------:R-:W-:Y:S01]  /*0fb0*/  DADD R24, R24, R18 ;  /* 0x0000000018187229 */ /* 0x000fe20000000012 */
[----:B------:R0:W5:Y:S03]  /*0fc0*/  LDG.E.64 R18, desc[UR4][R4.64] ;  /* 0x0000000404127981 */ /* 0x000166000c1e1b00 */
[----:B0-----:R-:W0:Y:S04]  /*0fd0*/  LDC.64 R4, c[0x0][0x588] ;  /* 0x00016200ff047b82 */ /* 0x001e280000000a00 */
[----:B------:R-:W-:Y:S01]  /*0fe0*/  DADD R24, R24, R16 ;  /* 0x0000000018187229 */ /* 0x000fe20000000010 */
[----:B------:R2:W5:Y:S01]  /*0ff0*/  LDG.E.64 R16, desc[UR4][R6.64] ;  /* 0x0000000406107981 */ /* 0x000562000c1e1b00 */
[----:B-1----:R-:W-:-:S06]  /*1000*/  IMAD.WIDE.U32 R8, R0, 0x8, R8 ;  /* 0x0000000800087825 */ /* 0x002fcc00078e0008 */
[----:B------:R-:W-:Y:S01]  /*1010*/  DADD R24, R24, R10 ;  /* 0x0000000018187229 */ /* 0x000fe2000000000a */
[----:B------:R-:W5:Y:S01]  /*1020*/  LDG.E.64 R8, desc[UR4][R8.64] ;  /* 0x0000000408087981 */ /* 0x000f62000c1e1b00 */
[----:B------:R-:W1:Y:S08]  /*1030*/  LDC.64 R10, c[0x0][0x598] ;  /* 0x00016600ff0a7b82 */ /* 0x000e700000000a00 */
[----:B--2---:R-:W2:Y:S01]  /*1040*/  LDC.64 R6, c[0x0][0x590] ;  /* 0x00016400ff067b82 */ /* 0x004ea20000000a00 */
[----:B------:R-:W-:Y:S01]  /*1050*/  IMAD.WIDE.U32 R26, R0, 0x8, R14 ;  /* 0x00000008001a7825 */ /* 0x000fe200078e000e */
[----:B---3--:R-:W-:-:S03]  /*1060*/  DADD R24, R24, R12 ;  /* 0x0000000018187229 */ /* 0x008fc6000000000c */
[C---:B0-----:R-:W-:Y:S01]  /*1070*/  IMAD.WIDE.U32 R14, R0.reuse, 0x8, R4 ;  /* 0x00000008000e7825 */ /* 0x041fe200078e0004 */
[----:B------:R-:W3:Y:S02]  /*1080*/  LDG.E.64 R12, desc[UR4][R26.64] ;  /* 0x000000041a0c7981 */ /* 0x000ee4000c1e1b00 */
[----:B------:R-:W0:Y:S02]  /*1090*/  LDC.64 R4, c[0x0][0x5a0] ;  /* 0x00016800ff047b82 */ /* 0x000e240000000a00 */
[----:B------:R-:W-:Y:S01]  /*10a0*/  DADD R22, R24, R22 ;  /* 0x0000000018167229 */ /* 0x000fe20000000016 */
[----:B------:R-:W3:Y:S05]  /*10b0*/  LDG.E.64 R14, desc[UR4][R14.64] ;  /* 0x000000040e0e7981 */ /* 0x000eea000c1e1b00 */
[----:B------:R-:W0:Y:S01]  /*10c0*/  LDC.64 R24, c[0x0][0x5a8] ;  /* 0x00016a00ff187b82 */ /* 0x000e220000000a00 */
[----:B--2---:R-:W-:-:S04]  /*10d0*/  IMAD.WIDE.U32 R6, R0, 0x8, R6 ;  /* 0x0000000800067825 */ /* 0x004fc800078e0006 */
[C---:B-1----:R-:W-:Y:S02]  /*10e0*/  IMAD.WIDE.U32 R10, R0.reuse, 0x8, R10 ;  /* 0x00000008000a7825 */ /* 0x042fe400078e000a */
[----:B------:R-:W2:Y:S02]  /*10f0*/  LDG.E.64 R6, desc[UR4][R6.64] ;  /* 0x0000000406067981 */ /* 0x000ea4000c1e1b00 */
[C---:B0-----:R-:W-:Y:S02]  /*1100*/  IMAD.WIDE.U32 R4, R0.reuse, 0x8, R4 ;  /* 0x0000000800047825 */ /* 0x041fe400078e0004 */
[----:B------:R-:W2:Y:S04]  /*1110*/  LDG.E.64 R10, desc[UR4][R10.64] ;  /* 0x000000040a0a7981 */ /* 0x000ea8000c1e1b00 */
[----:B------:R-:W2:Y:S01]  /*1120*/  LDG.E.64 R4, desc[UR4][R4.64] ;  /* 0x0000000404047981 */ /* 0x000ea2000c1e1b00 */
[----:B------:R-:W-:-:S06]  /*1130*/  IMAD.WIDE.U32 R24, R0, 0x8, R24 ;  /* 0x0000000800187825 */ /* 0x000fcc00078e0018 */
[----:B------:R-:W2:Y:S01]  /*1140*/  LDG.E.64 R24, desc[UR4][R24.64] ;  /* 0x0000000418187981 */ /* 0x000ea2000c1e1b00 */
[----:B----4-:R-:W-:-:S08]  /*1150*/  DADD R2, R22, R2 ;  /* 0x0000000016027229 */ /* 0x010fd00000000002 */
[----:B-----5:R-:W-:-:S08]  /*1160*/  DADD R2, R2, R20 ;  /* 0x0000000002027229 */ /* 0x020fd00000000014 */
[----:B------:R-:W-:-:S08]  /*1170*/  DADD R2, R2, R18 ;  /* 0x0000000002027229 */ /* 0x000fd00000000012 */
[----:B------:R-:W-:-:S08]  /*1180*/  DADD R2, R2, R16 ;  /* 0x0000000002027229 */ /* 0x000fd00000000010 */
[----:B------:R-:W-:-:S08]  /*1190*/  DADD R2, R2, R8 ;  /* 0x0000000002027229 */ /* 0x000fd00000000008 */
[----:B---3--:R-:W-:-:S08]  /*11a0*/  DADD R2, R2, R12 ;  /* 0x0000000002027229 */ /* 0x008fd0000000000c */
[----:B------:R-:W-:-:S08]  /*11b0*/  DADD R2, R2, R14 ;  /* 0x0000000002027229 */ /* 0x000fd0000000000e */
[----:B--2---:R-:W-:Y:S01]  /*11c0*/  DADD R2, R2, R6 ;  /* 0x0000000002027229 */ /* 0x004fe20000000006 */
[----:B------:R-:W0:Y:S07]  /*11d0*/  LDC.64 R6, c[0x0][0x5b0] ;  /* 0x00016c00ff067b82 */ /* 0x000e2e0000000a00 */
[----:B------:R-:W-:-:S08]  /*11e0*/  DADD R2, R2, R10 ;  /* 0x0000000002027229 */ /* 0x000fd0000000000a */
[----:B------:R-:W-:-:S08]  /*11f0*/  DADD R2, R2, R4 ;  /* 0x0000000002027229 */ /* 0x000fd00000000004 */
[----:B------:R-:W-:Y:S01]  /*1200*/  DADD R2, R2, R24 ;  /* 0x0000000002027229 */ /* 0x000fe20000000018 */
[----:B0-----:R-:W-:-:S06]  /*1210*/  IMAD.WIDE.U32 R4, R0, 0x8, R6 ;  /* 0x0000000800047825 */ /* 0x001fcc00078e0006 */
[----:B------:R-:W-:Y:S01]  /*1220*/  STG.E.64 desc[UR4][R4.64], R2 ;  /* 0x0000000204007986 */ /* 0x000fe2000c101b04 */
[----:B------:R-:W-:Y:S05]  /*1230*/  EXIT ;  /* 0x000000000000794d */ /* 0x000fea0003800000 */
.L_x_0:
[----:B------:R-:W-:-:S00]  /*1240*/  BRA `(.L_x_0) ;  /* 0xfffffffc00fc7947 */ /* 0x000fc0000383ffff */
[----:B------:R-:W-:-:S00]  /*1250*/  NOP ;  /* 0x0000000000007918 */ /* 0x000fc00000000000 */
        /* <DEDUP_REMOVED lines=10> */
.L_x_2:


//--------------------- .text._Z17vector_add_struct9struct_abPd --------------------------
	.section	.text._Z17vector_add_struct9struct_abPd,"ax",@progbits
	.align	128
        .global         _Z17vector_add_struct9struct_abPd
        .type           _Z17vector_add_struct9struct_abPd,@function
        .size           _Z17vector_add_struct9struct_abPd,(.L_x_3 - _Z17vector_add_struct9struct_abPd)
        .other          _Z17vector_add_struct9struct_abPd,@"STO_CUDA_ENTRY STV_DEFAULT"
_Z17vector_add_struct9struct_abPd:
.text._Z17vector_add_struct9struct_abPd:
        /* <DEDUP_REMOVED lines=292> */
.L_x_1:
        /* <DEDUP_REMOVED lines=12> */
.L_x_3:


//--------------------- .nv.shared.reserved.0     --------------------------
	.section	.nv.shared.reserved.0,"aw",@nobits
	.weak		__nv_reservedSMEM_offset_0_alias
	.size		__nv_reservedSMEM_offset_0_alias, 0, 64
	.other		__nv_reservedSMEM_offset_0_alias,@"STO_CUDA_RESERVED_SHARED STV_DEFAULT"
__nv_reservedSMEM_offset_0_alias:
	.zero		0
	.zero		64


//--------------------- .nv.constant0._Z12vector_add70PdS_S_S_S_S_S_S_S_S_S_S_S_S_S_S_S_S_S_S_S_S_S_S_S_S_S_S_S_S_S_S_S_S_S_S_S_S_S_S_S_S_S_S_S_S_S_S_S_S_S_S_S_S_S_S_S_S_S_S_S_S_S_S_S_S_S_S_S_S_S_ --------------------------
	.section	.nv.constant0._Z12vector_add70PdS_S_S_S_S_S_S_S_S_S_S_S_S_S_S_S_S_S_S_S_S_S_S_S_S_S_S_S_S_S_S_S_S_S_S_S_S_S_S_S_S_S_S_S_S_S_S_S_S_S_S_S_S_S_S_S_S_S_S_S_S_S_S_S_S_S_S_S_S_S_,"a",@progbits
	.sectionflags	@""
	.align	4
.nv.constant0._Z12vector_add70PdS_S_S_S_S_S_S_S_S_S_S_S_S_S_S_S_S_S_S_S_S_S_S_S_S_S_S_S_S_S_S_S_S_S_S_S_S_S_S_S_S_S_S_S_S_S_S_S_S_S_S_S_S_S_S_S_S_S_S_S_S_S_S_S_S_S_S_S_S_S_:
	.zero		1464


//--------------------- .nv.constant0._Z17vector_add_struct9struct_abPd --------------------------
	.section	.nv.constant0._Z17vector_add_struct9struct_abPd,"a",@progbits
	.sectionflags	@""
	.align	4
.nv.constant0._Z17vector_add_struct9struct_abPd:
	.zero		1464


//--------------------- SYMBOLS --------------------------

	.type		.nv.reservedSmem.offset0,@object
	.size		.nv.reservedSmem.offset0,0x4
